//
// Generated by NVIDIA NVVM Compiler
//
// Compiler Build ID: CL-36424714
// Cuda compilation tools, release 13.0, V13.0.88
// Based on NVVM 20.0.0
//

.version 9.0
.target sm_100
.address_size 64

	// .globl	_Z14init_positionsP6float3fi
.global .align 4 .b8 precalc_xorwow_matrix[102400];
.global .align 4 .b8 precalc_xorwow_offset_matrix[102400];
.global .align 4 .b8 mrg32k3aM1[2304];
.global .align 4 .b8 mrg32k3aM2[2304];
.global .align 4 .b8 mrg32k3aM1SubSeq[2016];
.global .align 4 .b8 mrg32k3aM2SubSeq[2016];
.global .align 4 .b8 mrg32k3aM1Seq[2304];
.global .align 4 .b8 mrg32k3aM2Seq[2304];
.const .align 8 .b8 __cr_lgamma_table[72];

.visible .entry _Z14init_positionsP6float3fi(
	.param .u64 .ptr .align 1 _Z14init_positionsP6float3fi_param_0,
	.param .f32 _Z14init_positionsP6float3fi_param_1,
	.param .u32 _Z14init_positionsP6float3fi_param_2
)
{
	.reg .pred 	%p<4>;
	.reg .b32 	%r<13>;
	.reg .b32 	%f<26>;
	.reg .b64 	%rd<5>;

	ld.param.u64 	%rd1, [_Z14init_positionsP6float3fi_param_0];
	ld.param.f32 	%f1, [_Z14init_positionsP6float3fi_param_1];
	ld.param.u32 	%r2, [_Z14init_positionsP6float3fi_param_2];
	mov.u32 	%r3, %ctaid.x;
	mov.u32 	%r4, %ntid.x;
	mov.u32 	%r5, %tid.x;
	mad.lo.s32 	%r1, %r3, %r4, %r5;
	setp.ge.s32 	%p1, %r1, %r2;
	@%p1 bra 	$L__BB0_2;
	cvta.to.global.u64 	%rd2, %rd1;
	cvt.rn.f32.s32 	%f2, %r2;
	abs.f32 	%f3, %f2;
	lg2.approx.f32 	%f4, %f3;
	mul.f32 	%f5, %f4, 0fBF2AAAAB;
	ex2.approx.ftz.f32 	%f6, %f5;
	mul.f32 	%f7, %f3, %f6;
	neg.f32 	%f8, %f7;
	mul.f32 	%f9, %f6, %f8;
	fma.rn.f32 	%f10, %f7, %f9, 0f3F800000;
	mul.f32 	%f11, %f10, 0f3EAAAAAB;
	fma.rn.f32 	%f12, %f7, %f11, %f7;
	setp.lt.s32 	%p2, %r2, 0;
	neg.f32 	%f13, %f12;
	selp.f32 	%f14, %f13, %f12, %p2;
	add.f32 	%f15, %f2, %f2;
	setp.eq.f32 	%p3, %f15, %f2;
	selp.f32 	%f16, %f15, %f14, %p3;
	cvt.rpi.f32.f32 	%f17, %f16;
	cvt.rzi.s32.f32 	%r6, %f17;
	cvt.rn.f32.s32 	%f18, %r6;
	div.rn.f32 	%f19, %f1, %f18;
	mul.lo.s32 	%r7, %r6, %r6;
	div.s32 	%r8, %r1, %r7;
	div.s32 	%r9, %r1, %r6;
	rem.s32 	%r10, %r9, %r6;
	mul.lo.s32 	%r11, %r9, %r6;
	sub.s32 	%r12, %r1, %r11;
	cvt.rn.f32.s32 	%f20, %r8;
	fma.rn.f32 	%f21, %f19, %f20, 0f3C23D70A;
	mul.wide.s32 	%rd3, %r1, 12;
	add.s64 	%rd4, %rd2, %rd3;
	st.global.f32 	[%rd4], %f21;
	cvt.rn.f32.s32 	%f22, %r10;
	fma.rn.f32 	%f23, %f19, %f22, 0f3C23D70A;
	st.global.f32 	[%rd4+4], %f23;
	cvt.rn.f32.s32 	%f24, %r12;
	fma.rn.f32 	%f25, %f19, %f24, 0f3C23D70A;
	st.global.f32 	[%rd4+8], %f25;
$L__BB0_2:
	ret;

}
	// .globl	_Z15init_velocitiesP6float3P17curandStateXORWOWi
.visible .entry _Z15init_velocitiesP6float3P17curandStateXORWOWi(
	.param .u64 .ptr .align 1 _Z15init_velocitiesP6float3P17curandStateXORWOWi_param_0,
	.param .u64 .ptr .align 1 _Z15init_velocitiesP6float3P17curandStateXORWOWi_param_1,
	.param .u32 _Z15init_velocitiesP6float3P17curandStateXORWOWi_param_2
)
{
	.reg .pred 	%p<36>;
	.reg .b32 	%r<526>;
	.reg .b32 	%f<103>;
	.reg .b64 	%rd<21>;

	ld.param.u64 	%rd9, [_Z15init_velocitiesP6float3P17curandStateXORWOWi_param_0];
	ld.param.u64 	%rd10, [_Z15init_velocitiesP6float3P17curandStateXORWOWi_param_1];
	ld.param.u32 	%r198, [_Z15init_velocitiesP6float3P17curandStateXORWOWi_param_2];
	mov.u32 	%r199, %ctaid.x;
	mov.u32 	%r200, %ntid.x;
	mov.u32 	%r201, %tid.x;
	mad.lo.s32 	%r1, %r199, %r200, %r201;
	setp.ge.s32 	%p1, %r1, %r198;
	@%p1 bra 	$L__BB1_50;
	cvta.to.global.u64 	%rd11, %rd10;
	cvt.s64.s32 	%rd1, %r1;
	mul.wide.s32 	%rd12, %r1, 48;
	add.s64 	%rd2, %rd11, %rd12;
	mov.b32 	%r440, 1593684748;
	mov.b32 	%r207, 832094735;
	st.global.v2.u32 	[%rd2], {%r207, %r440};
	mov.b32 	%r438, -123459836;
	mov.b32 	%r439, 1111207954;
	st.global.v2.u32 	[%rd2+8], {%r439, %r438};
	mov.b32 	%r436, 1476011280;
	mov.b32 	%r437, -589760388;
	st.global.v2.u32 	[%rd2+16], {%r437, %r436};
	setp.eq.s32 	%p2, %r1, 0;
	@%p2 bra 	$L__BB1_43;
	mov.b32 	%r422, 0;
	mov.b32 	%r440, 1593684748;
	mov.b32 	%r439, 1111207954;
	mov.b32 	%r438, -123459836;
	mov.b32 	%r437, -589760388;
	mov.b32 	%r436, 1476011280;
	mov.u64 	%rd14, precalc_xorwow_matrix;
	mov.u64 	%rd20, %rd1;
$L__BB1_3:
	and.b64  	%rd4, %rd20, 3;
	setp.eq.s64 	%p3, %rd4, 0;
	@%p3 bra 	$L__BB1_42;
	mul.wide.u32 	%rd13, %r422, 3200;
	add.s64 	%rd5, %rd14, %rd13;
	cvt.u32.u64 	%r8, %rd4;
	mov.b32 	%r423, 0;
$L__BB1_5:
	mov.b32 	%r436, 0;
	mov.u32 	%r437, %r436;
	mov.u32 	%r438, %r436;
	mov.u32 	%r439, %r436;
	mov.u32 	%r440, %r436;
	mov.u32 	%r429, %r436;
$L__BB1_6:
	mul.wide.u32 	%rd15, %r429, 4;
	add.s64 	%rd16, %rd2, %rd15;
	ld.global.u32 	%r16, [%rd16+4];
	shl.b32 	%r17, %r429, 5;
	mov.b32 	%r435, 0;
$L__BB1_7:
	.pragma "nounroll";
	shr.u32 	%r217, %r16, %r435;
	and.b32  	%r218, %r217, 1;
	setp.eq.b32 	%p4, %r218, 1;
	not.pred 	%p5, %p4;
	add.s32 	%r219, %r17, %r435;
	mul.lo.s32 	%r220, %r219, 5;
	mul.wide.u32 	%rd17, %r220, 4;
	add.s64 	%rd6, %rd5, %rd17;
	@%p5 bra 	$L__BB1_9;
	ld.global.u32 	%r221, [%rd6];
	xor.b32  	%r440, %r440, %r221;
	ld.global.u32 	%r222, [%rd6+4];
	xor.b32  	%r439, %r439, %r222;
	ld.global.u32 	%r223, [%rd6+8];
	xor.b32  	%r438, %r438, %r223;
	ld.global.u32 	%r224, [%rd6+12];
	xor.b32  	%r437, %r437, %r224;
	ld.global.u32 	%r225, [%rd6+16];
	xor.b32  	%r436, %r436, %r225;
$L__BB1_9:
	and.b32  	%r227, %r217, 2;
	setp.eq.s32 	%p6, %r227, 0;
	@%p6 bra 	$L__BB1_11;
	ld.global.u32 	%r228, [%rd6+20];
	xor.b32  	%r440, %r440, %r228;
	ld.global.u32 	%r229, [%rd6+24];
	xor.b32  	%r439, %r439, %r229;
	ld.global.u32 	%r230, [%rd6+28];
	xor.b32  	%r438, %r438, %r230;
	ld.global.u32 	%r231, [%rd6+32];
	xor.b32  	%r437, %r437, %r231;
	ld.global.u32 	%r232, [%rd6+36];
	xor.b32  	%r436, %r436, %r232;
$L__BB1_11:
	and.b32  	%r234, %r217, 4;
	setp.eq.s32 	%p7, %r234, 0;
	@%p7 bra 	$L__BB1_13;
	ld.global.u32 	%r235, [%rd6+40];
	xor.b32  	%r440, %r440, %r235;
	ld.global.u32 	%r236, [%rd6+44];
	xor.b32  	%r439, %r439, %r236;
	ld.global.u32 	%r237, [%rd6+48];
	xor.b32  	%r438, %r438, %r237;
	ld.global.u32 	%r238, [%rd6+52];
	xor.b32  	%r437, %r437, %r238;
	ld.global.u32 	%r239, [%rd6+56];
	xor.b32  	%r436, %r436, %r239;
$L__BB1_13:
	and.b32  	%r241, %r217, 8;
	setp.eq.s32 	%p8, %r241, 0;
	@%p8 bra 	$L__BB1_15;
	ld.global.u32 	%r242, [%rd6+60];
	xor.b32  	%r440, %r440, %r242;
	ld.global.u32 	%r243, [%rd6+64];
	xor.b32  	%r439, %r439, %r243;
	ld.global.u32 	%r244, [%rd6+68];
	xor.b32  	%r438, %r438, %r244;
	ld.global.u32 	%r245, [%rd6+72];
	xor.b32  	%r437, %r437, %r245;
	ld.global.u32 	%r246, [%rd6+76];
	xor.b32  	%r436, %r436, %r246;
$L__BB1_15:
	and.b32  	%r248, %r217, 16;
	setp.eq.s32 	%p9, %r248, 0;
	@%p9 bra 	$L__BB1_17;
	ld.global.u32 	%r249, [%rd6+80];
	xor.b32  	%r440, %r440, %r249;
	ld.global.u32 	%r250, [%rd6+84];
	xor.b32  	%r439, %r439, %r250;
	ld.global.u32 	%r251, [%rd6+88];
	xor.b32  	%r438, %r438, %r251;
	ld.global.u32 	%r252, [%rd6+92];
	xor.b32  	%r437, %r437, %r252;
	ld.global.u32 	%r253, [%rd6+96];
	xor.b32  	%r436, %r436, %r253;
$L__BB1_17:
	and.b32  	%r255, %r217, 32;
	setp.eq.s32 	%p10, %r255, 0;
	@%p10 bra 	$L__BB1_19;
	ld.global.u32 	%r256, [%rd6+100];
	xor.b32  	%r440, %r440, %r256;
	ld.global.u32 	%r257, [%rd6+104];
	xor.b32  	%r439, %r439, %r257;
	ld.global.u32 	%r258, [%rd6+108];
	xor.b32  	%r438, %r438, %r258;
	ld.global.u32 	%r259, [%rd6+112];
	xor.b32  	%r437, %r437, %r259;
	ld.global.u32 	%r260, [%rd6+116];
	xor.b32  	%r436, %r436, %r260;
$L__BB1_19:
	and.b32  	%r262, %r217, 64;
	setp.eq.s32 	%p11, %r262, 0;
	@%p11 bra 	$L__BB1_21;
	ld.global.u32 	%r263, [%rd6+120];
	xor.b32  	%r440, %r440, %r263;
	ld.global.u32 	%r264, [%rd6+124];
	xor.b32  	%r439, %r439, %r264;
	ld.global.u32 	%r265, [%rd6+128];
	xor.b32  	%r438, %r438, %r265;
	ld.global.u32 	%r266, [%rd6+132];
	xor.b32  	%r437, %r437, %r266;
	ld.global.u32 	%r267, [%rd6+136];
	xor.b32  	%r436, %r436, %r267;
$L__BB1_21:
	and.b32  	%r269, %r217, 128;
	setp.eq.s32 	%p12, %r269, 0;
	@%p12 bra 	$L__BB1_23;
	ld.global.u32 	%r270, [%rd6+140];
	xor.b32  	%r440, %r440, %r270;
	ld.global.u32 	%r271, [%rd6+144];
	xor.b32  	%r439, %r439, %r271;
	ld.global.u32 	%r272, [%rd6+148];
	xor.b32  	%r438, %r438, %r272;
	ld.global.u32 	%r273, [%rd6+152];
	xor.b32  	%r437, %r437, %r273;
	ld.global.u32 	%r274, [%rd6+156];
	xor.b32  	%r436, %r436, %r274;
$L__BB1_23:
	and.b32  	%r276, %r217, 256;
	setp.eq.s32 	%p13, %r276, 0;
	@%p13 bra 	$L__BB1_25;
	ld.global.u32 	%r277, [%rd6+160];
	xor.b32  	%r440, %r440, %r277;
	ld.global.u32 	%r278, [%rd6+164];
	xor.b32  	%r439, %r439, %r278;
	ld.global.u32 	%r279, [%rd6+168];
	xor.b32  	%r438, %r438, %r279;
	ld.global.u32 	%r280, [%rd6+172];
	xor.b32  	%r437, %r437, %r280;
	ld.global.u32 	%r281, [%rd6+176];
	xor.b32  	%r436, %r436, %r281;
$L__BB1_25:
	and.b32  	%r283, %r217, 512;
	setp.eq.s32 	%p14, %r283, 0;
	@%p14 bra 	$L__BB1_27;
	ld.global.u32 	%r284, [%rd6+180];
	xor.b32  	%r440, %r440, %r284;
	ld.global.u32 	%r285, [%rd6+184];
	xor.b32  	%r439, %r439, %r285;
	ld.global.u32 	%r286, [%rd6+188];
	xor.b32  	%r438, %r438, %r286;
	ld.global.u32 	%r287, [%rd6+192];
	xor.b32  	%r437, %r437, %r287;
	ld.global.u32 	%r288, [%rd6+196];
	xor.b32  	%r436, %r436, %r288;
$L__BB1_27:
	and.b32  	%r290, %r217, 1024;
	setp.eq.s32 	%p15, %r290, 0;
	@%p15 bra 	$L__BB1_29;
	ld.global.u32 	%r291, [%rd6+200];
	xor.b32  	%r440, %r440, %r291;
	ld.global.u32 	%r292, [%rd6+204];
	xor.b32  	%r439, %r439, %r292;
	ld.global.u32 	%r293, [%rd6+208];
	xor.b32  	%r438, %r438, %r293;
	ld.global.u32 	%r294, [%rd6+212];
	xor.b32  	%r437, %r437, %r294;
	ld.global.u32 	%r295, [%rd6+216];
	xor.b32  	%r436, %r436, %r295;
$L__BB1_29:
	and.b32  	%r297, %r217, 2048;
	setp.eq.s32 	%p16, %r297, 0;
	@%p16 bra 	$L__BB1_31;
	ld.global.u32 	%r298, [%rd6+220];
	xor.b32  	%r440, %r440, %r298;
	ld.global.u32 	%r299, [%rd6+224];
	xor.b32  	%r439, %r439, %r299;
	ld.global.u32 	%r300, [%rd6+228];
	xor.b32  	%r438, %r438, %r300;
	ld.global.u32 	%r301, [%rd6+232];
	xor.b32  	%r437, %r437, %r301;
	ld.global.u32 	%r302, [%rd6+236];
	xor.b32  	%r436, %r436, %r302;
$L__BB1_31:
	and.b32  	%r304, %r217, 4096;
	setp.eq.s32 	%p17, %r304, 0;
	@%p17 bra 	$L__BB1_33;
	ld.global.u32 	%r305, [%rd6+240];
	xor.b32  	%r440, %r440, %r305;
	ld.global.u32 	%r306, [%rd6+244];
	xor.b32  	%r439, %r439, %r306;
	ld.global.u32 	%r307, [%rd6+248];
	xor.b32  	%r438, %r438, %r307;
	ld.global.u32 	%r308, [%rd6+252];
	xor.b32  	%r437, %r437, %r308;
	ld.global.u32 	%r309, [%rd6+256];
	xor.b32  	%r436, %r436, %r309;
$L__BB1_33:
	and.b32  	%r311, %r217, 8192;
	setp.eq.s32 	%p18, %r311, 0;
	@%p18 bra 	$L__BB1_35;
	ld.global.u32 	%r312, [%rd6+260];
	xor.b32  	%r440, %r440, %r312;
	ld.global.u32 	%r313, [%rd6+264];
	xor.b32  	%r439, %r439, %r313;
	ld.global.u32 	%r314, [%rd6+268];
	xor.b32  	%r438, %r438, %r314;
	ld.global.u32 	%r315, [%rd6+272];
	xor.b32  	%r437, %r437, %r315;
	ld.global.u32 	%r316, [%rd6+276];
	xor.b32  	%r436, %r436, %r316;
$L__BB1_35:
	and.b32  	%r318, %r217, 16384;
	setp.eq.s32 	%p19, %r318, 0;
	@%p19 bra 	$L__BB1_37;
	ld.global.u32 	%r319, [%rd6+280];
	xor.b32  	%r440, %r440, %r319;
	ld.global.u32 	%r320, [%rd6+284];
	xor.b32  	%r439, %r439, %r320;
	ld.global.u32 	%r321, [%rd6+288];
	xor.b32  	%r438, %r438, %r321;
	ld.global.u32 	%r322, [%rd6+292];
	xor.b32  	%r437, %r437, %r322;
	ld.global.u32 	%r323, [%rd6+296];
	xor.b32  	%r436, %r436, %r323;
$L__BB1_37:
	and.b32  	%r325, %r217, 32768;
	setp.eq.s32 	%p20, %r325, 0;
	@%p20 bra 	$L__BB1_39;
	ld.global.u32 	%r326, [%rd6+300];
	xor.b32  	%r440, %r440, %r326;
	ld.global.u32 	%r327, [%rd6+304];
	xor.b32  	%r439, %r439, %r327;
	ld.global.u32 	%r328, [%rd6+308];
	xor.b32  	%r438, %r438, %r328;
	ld.global.u32 	%r329, [%rd6+312];
	xor.b32  	%r437, %r437, %r329;
	ld.global.u32 	%r330, [%rd6+316];
	xor.b32  	%r436, %r436, %r330;
$L__BB1_39:
	add.s32 	%r435, %r435, 16;
	setp.ne.s32 	%p21, %r435, 32;
	@%p21 bra 	$L__BB1_7;
	mad.lo.s32 	%r331, %r429, -31, %r17;
	add.s32 	%r429, %r331, 1;
	setp.ne.s32 	%p22, %r429, 5;
	@%p22 bra 	$L__BB1_6;
	st.global.u32 	[%rd2+4], %r440;
	st.global.u32 	[%rd2+8], %r439;
	st.global.u32 	[%rd2+12], %r438;
	st.global.u32 	[%rd2+16], %r437;
	st.global.u32 	[%rd2+20], %r436;
	add.s32 	%r423, %r423, 1;
	setp.lt.u32 	%p23, %r423, %r8;
	@%p23 bra 	$L__BB1_5;
$L__BB1_42:
	shr.u64 	%rd7, %rd20, 2;
	add.s32 	%r422, %r422, 1;
	setp.gt.u64 	%p24, %rd20, 3;
	mov.u64 	%rd20, %rd7;
	@%p24 bra 	$L__BB1_3;
$L__BB1_43:
	mov.b64 	%rd18, 0;
	st.global.u64 	[%rd2+40], %rd18;
	shr.u32 	%r332, %r440, 2;
	xor.b32  	%r333, %r332, %r440;
	shl.b32 	%r334, %r436, 4;
	shl.b32 	%r335, %r333, 1;
	xor.b32  	%r336, %r335, %r334;
	xor.b32  	%r337, %r336, %r333;
	xor.b32  	%r338, %r337, %r436;
	add.s32 	%r339, %r338, 832457172;
	shr.u32 	%r340, %r439, 2;
	xor.b32  	%r341, %r340, %r439;
	st.global.v2.u32 	[%rd2+8], {%r437, %r436};
	shl.b32 	%r342, %r338, 4;
	shl.b32 	%r343, %r341, 1;
	xor.b32  	%r344, %r343, %r342;
	xor.b32  	%r345, %r344, %r341;
	xor.b32  	%r346, %r345, %r338;
	st.global.v2.u32 	[%rd2+16], {%r338, %r346};
	mov.b32 	%r347, 832819609;
	st.global.v2.u32 	[%rd2], {%r347, %r438};
	add.s32 	%r348, %r346, 832819609;
	cvt.rn.f32.u32 	%f7, %r339;
	fma.rn.f32 	%f8, %f7, 0f2F800000, 0f2F000000;
	cvt.rn.f32.u32 	%f9, %r348;
	fma.rn.f32 	%f10, %f9, 0f30C90FDB, 0f30490FDB;
	setp.lt.f32 	%p25, %f8, 0f00800000;
	mul.f32 	%f11, %f8, 0f4B000000;
	selp.f32 	%f12, %f11, %f8, %p25;
	selp.f32 	%f13, 0fC1B80000, 0f00000000, %p25;
	mov.b32 	%r349, %f12;
	add.s32 	%r350, %r349, -1059760811;
	and.b32  	%r351, %r350, -8388608;
	sub.s32 	%r352, %r349, %r351;
	mov.b32 	%f14, %r352;
	cvt.rn.f32.s32 	%f15, %r351;
	fma.rn.f32 	%f16, %f15, 0f34000000, %f13;
	add.f32 	%f17, %f14, 0fBF800000;
	fma.rn.f32 	%f18, %f17, 0fBE055027, 0f3E1039F6;
	fma.rn.f32 	%f19, %f18, %f17, 0fBDF8CDCC;
	fma.rn.f32 	%f20, %f19, %f17, 0f3E0F2955;
	fma.rn.f32 	%f21, %f20, %f17, 0fBE2AD8B9;
	fma.rn.f32 	%f22, %f21, %f17, 0f3E4CED0B;
	fma.rn.f32 	%f23, %f22, %f17, 0fBE7FFF22;
	fma.rn.f32 	%f24, %f23, %f17, 0f3EAAAA78;
	fma.rn.f32 	%f25, %f24, %f17, 0fBF000000;
	mul.f32 	%f26, %f17, %f25;
	fma.rn.f32 	%f27, %f26, %f17, %f17;
	fma.rn.f32 	%f28, %f16, 0f3F317218, %f27;
	setp.gt.u32 	%p26, %r349, 2139095039;
	fma.rn.f32 	%f29, %f12, 0f7F800000, 0f7F800000;
	selp.f32 	%f30, %f29, %f28, %p26;
	setp.eq.f32 	%p27, %f12, 0f00000000;
	mul.f32 	%f31, %f30, 0fC0000000;
	selp.f32 	%f32, 0f7F800000, %f31, %p27;
	sqrt.rn.f32 	%f33, %f32;
	sin.approx.f32 	%f34, %f10;
	cos.approx.f32 	%f35, %f10;
	mul.f32 	%f36, %f33, %f34;
	mul.f32 	%f37, %f33, %f35;
	st.global.f32 	[%rd2+32], %f37;
	mov.b32 	%r353, 0;
	mov.b32 	%r354, 1;
	st.global.v2.u32 	[%rd2+24], {%r354, %r353};
	mul.f32 	%f38, %f36, 0f3C23D70A;
	cvta.to.global.u64 	%rd19, %rd9;
	mad.lo.s64 	%rd8, %rd1, 12, %rd19;
	st.global.f32 	[%rd8], %f38;
	ld.global.u32 	%r355, [%rd2+24];
	setp.eq.s32 	%p28, %r355, 1;
	@%p28 bra 	$L__BB1_45;
	ld.global.v2.u32 	{%r356, %r357}, [%rd2];
	shr.u32 	%r358, %r357, 2;
	xor.b32  	%r359, %r358, %r357;
	ld.global.v2.u32 	{%r360, %r361}, [%rd2+8];
	ld.global.v2.u32 	{%r362, %r363}, [%rd2+16];
	shl.b32 	%r364, %r363, 4;
	shl.b32 	%r365, %r359, 1;
	xor.b32  	%r366, %r365, %r364;
	xor.b32  	%r367, %r366, %r359;
	xor.b32  	%r368, %r367, %r363;
	add.s32 	%r369, %r356, %r368;
	add.s32 	%r370, %r369, 362437;
	shr.u32 	%r371, %r360, 2;
	xor.b32  	%r372, %r371, %r360;
	st.global.v2.u32 	[%rd2+8], {%r362, %r363};
	shl.b32 	%r373, %r368, 4;
	shl.b32 	%r374, %r372, 1;
	xor.b32  	%r375, %r374, %r373;
	xor.b32  	%r376, %r375, %r372;
	xor.b32  	%r377, %r376, %r368;
	st.global.v2.u32 	[%rd2+16], {%r368, %r377};
	add.s32 	%r378, %r356, 724874;
	st.global.v2.u32 	[%rd2], {%r378, %r361};
	add.s32 	%r379, %r377, %r378;
	cvt.rn.f32.u32 	%f39, %r370;
	fma.rn.f32 	%f40, %f39, 0f2F800000, 0f2F000000;
	cvt.rn.f32.u32 	%f41, %r379;
	fma.rn.f32 	%f42, %f41, 0f30C90FDB, 0f30490FDB;
	setp.lt.f32 	%p29, %f40, 0f00800000;
	mul.f32 	%f43, %f40, 0f4B000000;
	selp.f32 	%f44, %f43, %f40, %p29;
	selp.f32 	%f45, 0fC1B80000, 0f00000000, %p29;
	mov.b32 	%r380, %f44;
	add.s32 	%r381, %r380, -1059760811;
	and.b32  	%r382, %r381, -8388608;
	sub.s32 	%r383, %r380, %r382;
	mov.b32 	%f46, %r383;
	cvt.rn.f32.s32 	%f47, %r382;
	fma.rn.f32 	%f48, %f47, 0f34000000, %f45;
	add.f32 	%f49, %f46, 0fBF800000;
	fma.rn.f32 	%f50, %f49, 0fBE055027, 0f3E1039F6;
	fma.rn.f32 	%f51, %f50, %f49, 0fBDF8CDCC;
	fma.rn.f32 	%f52, %f51, %f49, 0f3E0F2955;
	fma.rn.f32 	%f53, %f52, %f49, 0fBE2AD8B9;
	fma.rn.f32 	%f54, %f53, %f49, 0f3E4CED0B;
	fma.rn.f32 	%f55, %f54, %f49, 0fBE7FFF22;
	fma.rn.f32 	%f56, %f55, %f49, 0f3EAAAA78;
	fma.rn.f32 	%f57, %f56, %f49, 0fBF000000;
	mul.f32 	%f58, %f49, %f57;
	fma.rn.f32 	%f59, %f58, %f49, %f49;
	fma.rn.f32 	%f60, %f48, 0f3F317218, %f59;
	setp.gt.u32 	%p30, %r380, 2139095039;
	fma.rn.f32 	%f61, %f44, 0f7F800000, 0f7F800000;
	selp.f32 	%f62, %f61, %f60, %p30;
	setp.eq.f32 	%p31, %f44, 0f00000000;
	mul.f32 	%f63, %f62, 0fC0000000;
	selp.f32 	%f64, 0f7F800000, %f63, %p31;
	sqrt.rn.f32 	%f65, %f64;
	sin.approx.f32 	%f66, %f42;
	cos.approx.f32 	%f67, %f42;
	mul.f32 	%f101, %f65, %f66;
	mul.f32 	%f68, %f65, %f67;
	st.global.f32 	[%rd2+32], %f68;
	mov.b32 	%r384, 1;
	st.global.u32 	[%rd2+24], %r384;
	bra.uni 	$L__BB1_46;
$L__BB1_45:
	mov.b32 	%r385, 0;
	st.global.u32 	[%rd2+24], %r385;
	ld.global.f32 	%f101, [%rd2+32];
$L__BB1_46:
	mul.f32 	%f69, %f101, 0f3C23D70A;
	st.global.f32 	[%rd8+4], %f69;
	ld.global.u32 	%r386, [%rd2+24];
	setp.eq.s32 	%p32, %r386, 1;
	@%p32 bra 	$L__BB1_48;
	ld.global.v2.u32 	{%r387, %r388}, [%rd2];
	shr.u32 	%r389, %r388, 2;
	xor.b32  	%r390, %r389, %r388;
	ld.global.v2.u32 	{%r391, %r392}, [%rd2+8];
	ld.global.v2.u32 	{%r393, %r394}, [%rd2+16];
	shl.b32 	%r395, %r394, 4;
	shl.b32 	%r396, %r390, 1;
	xor.b32  	%r397, %r396, %r395;
	xor.b32  	%r398, %r397, %r390;
	xor.b32  	%r399, %r398, %r394;
	add.s32 	%r400, %r387, %r399;
	add.s32 	%r401, %r400, 362437;
	shr.u32 	%r402, %r391, 2;
	xor.b32  	%r403, %r402, %r391;
	st.global.v2.u32 	[%rd2+8], {%r393, %r394};
	shl.b32 	%r404, %r399, 4;
	shl.b32 	%r405, %r403, 1;
	xor.b32  	%r406, %r405, %r404;
	xor.b32  	%r407, %r406, %r403;
	xor.b32  	%r408, %r407, %r399;
	st.global.v2.u32 	[%rd2+16], {%r399, %r408};
	add.s32 	%r409, %r387, 724874;
	st.global.v2.u32 	[%rd2], {%r409, %r392};
	add.s32 	%r410, %r408, %r409;
	cvt.rn.f32.u32 	%f70, %r401;
	fma.rn.f32 	%f71, %f70, 0f2F800000, 0f2F000000;
	cvt.rn.f32.u32 	%f72, %r410;
	fma.rn.f32 	%f73, %f72, 0f30C90FDB, 0f30490FDB;
	setp.lt.f32 	%p33, %f71, 0f00800000;
	mul.f32 	%f74, %f71, 0f4B000000;
	selp.f32 	%f75, %f74, %f71, %p33;
	selp.f32 	%f76, 0fC1B80000, 0f00000000, %p33;
	mov.b32 	%r411, %f75;
	add.s32 	%r412, %r411, -1059760811;
	and.b32  	%r413, %r412, -8388608;
	sub.s32 	%r414, %r411, %r413;
	mov.b32 	%f77, %r414;
	cvt.rn.f32.s32 	%f78, %r413;
	fma.rn.f32 	%f79, %f78, 0f34000000, %f76;
	add.f32 	%f80, %f77, 0fBF800000;
	fma.rn.f32 	%f81, %f80, 0fBE055027, 0f3E1039F6;
	fma.rn.f32 	%f82, %f81, %f80, 0fBDF8CDCC;
	fma.rn.f32 	%f83, %f82, %f80, 0f3E0F2955;
	fma.rn.f32 	%f84, %f83, %f80, 0fBE2AD8B9;
	fma.rn.f32 	%f85, %f84, %f80, 0f3E4CED0B;
	fma.rn.f32 	%f86, %f85, %f80, 0fBE7FFF22;
	fma.rn.f32 	%f87, %f86, %f80, 0f3EAAAA78;
	fma.rn.f32 	%f88, %f87, %f80, 0fBF000000;
	mul.f32 	%f89, %f80, %f88;
	fma.rn.f32 	%f90, %f89, %f80, %f80;
	fma.rn.f32 	%f91, %f79, 0f3F317218, %f90;
	setp.gt.u32 	%p34, %r411, 2139095039;
	fma.rn.f32 	%f92, %f75, 0f7F800000, 0f7F800000;
	selp.f32 	%f93, %f92, %f91, %p34;
	setp.eq.f32 	%p35, %f75, 0f00000000;
	mul.f32 	%f94, %f93, 0fC0000000;
	selp.f32 	%f95, 0f7F800000, %f94, %p35;
	sqrt.rn.f32 	%f96, %f95;
	sin.approx.f32 	%f97, %f73;
	cos.approx.f32 	%f98, %f73;
	mul.f32 	%f102, %f96, %f97;
	mul.f32 	%f99, %f96, %f98;
	st.global.f32 	[%rd2+32], %f99;
	mov.b32 	%r415, 1;
	st.global.u32 	[%rd2+24], %r415;
	bra.uni 	$L__BB1_49;
$L__BB1_48:
	mov.b32 	%r416, 0;
	st.global.u32 	[%rd2+24], %r416;
	ld.global.f32 	%f102, [%rd2+32];
$L__BB1_49:
	mul.f32 	%f100, %f102, 0f3C23D70A;
	st.global.f32 	[%rd8+8], %f100;
$L__BB1_50:
	ret;

}
	// .globl	_Z11zero_forcesP6float3i
.visible .entry _Z11zero_forcesP6float3i(
	.param .u64 .ptr .align 1 _Z11zero_forcesP6float3i_param_0,
	.param .u32 _Z11zero_forcesP6float3i_param_1
)
{
	.reg .pred 	%p<2>;
	.reg .b32 	%r<7>;
	.reg .b64 	%rd<5>;

	ld.param.u64 	%rd1, [_Z11zero_forcesP6float3i_param_0];
	ld.param.u32 	%r2, [_Z11zero_forcesP6float3i_param_1];
	mov.u32 	%r3, %ctaid.x;
	mov.u32 	%r4, %ntid.x;
	mov.u32 	%r5, %tid.x;
	mad.lo.s32 	%r1, %r3, %r4, %r5;
	setp.ge.s32 	%p1, %r1, %r2;
	@%p1 bra 	$L__BB2_2;
	cvta.to.global.u64 	%rd2, %rd1;
	mul.wide.s32 	%rd3, %r1, 12;
	add.s64 	%rd4, %rd2, %rd3;
	mov.b32 	%r6, 0;
	st.global.u32 	[%rd4], %r6;
	st.global.u32 	[%rd4+4], %r6;
	st.global.u32 	[%rd4+8], %r6;
$L__BB2_2:
	ret;

}
	// .globl	_Z14compute_forcesP6float3S0_fPdi
.visible .entry _Z14compute_forcesP6float3S0_fPdi(
	.param .u64 .ptr .align 1 _Z14compute_forcesP6float3S0_fPdi_param_0,
	.param .u64 .ptr .align 1 _Z14compute_forcesP6float3S0_fPdi_param_1,
	.param .f32 _Z14compute_forcesP6float3S0_fPdi_param_2,
	.param .u64 .ptr .align 1 _Z14compute_forcesP6float3S0_fPdi_param_3,
	.param .u32 _Z14compute_forcesP6float3S0_fPdi_param_4
)
{
	.reg .pred 	%p<64>;
	.reg .b32 	%r<30>;
	.reg .b32 	%f<343>;
	.reg .b64 	%rd<35>;
	.reg .b64 	%fd<51>;

	ld.param.u64 	%rd16, [_Z14compute_forcesP6float3S0_fPdi_param_0];
	ld.param.u64 	%rd15, [_Z14compute_forcesP6float3S0_fPdi_param_1];
	ld.param.f32 	%f109, [_Z14compute_forcesP6float3S0_fPdi_param_2];
	ld.param.u64 	%rd17, [_Z14compute_forcesP6float3S0_fPdi_param_3];
	ld.param.u32 	%r14, [_Z14compute_forcesP6float3S0_fPdi_param_4];
	cvta.to.global.u64 	%rd1, %rd17;
	cvta.to.global.u64 	%rd2, %rd16;
	mov.u32 	%r15, %ctaid.x;
	mov.u32 	%r16, %ntid.x;
	mov.u32 	%r17, %tid.x;
	mad.lo.s32 	%r1, %r15, %r16, %r17;
	setp.ge.s32 	%p1, %r1, %r14;
	@%p1 bra 	$L__BB3_40;
	mul.wide.s32 	%rd18, %r1, 12;
	add.s64 	%rd19, %rd2, %rd18;
	ld.global.f32 	%f1, [%rd19];
	ld.global.f32 	%f2, [%rd19+4];
	ld.global.f32 	%f3, [%rd19+8];
	setp.lt.s32 	%p2, %r1, 1;
	mov.f64 	%fd48, 0d0000000000000000;
	mov.f32 	%f334, 0f00000000;
	mov.b32 	%r26, 0;
	mov.f32 	%f335, %f334;
	mov.f32 	%f336, %f334;
	@%p2 bra 	$L__BB3_13;
	mul.f32 	%f4, %f109, 0f3F000000;
	mul.f32 	%f5, %f109, 0fBF000000;
	min.s32 	%r19, %r1, %r14;
	max.s32 	%r26, %r19, 1;
	setp.lt.s32 	%p3, %r19, 2;
	mov.f32 	%f336, 0f00000000;
	mov.f64 	%fd48, 0d0000000000000000;
	mov.b64 	%rd32, 0;
	mov.f32 	%f335, %f336;
	mov.f32 	%f334, %f336;
	@%p3 bra 	$L__BB3_10;
	and.b32  	%r20, %r26, 2147483646;
	neg.s32 	%r25, %r20;
	add.s64 	%rd31, %rd2, 12;
	mov.f32 	%f336, 0f00000000;
	mov.f64 	%fd48, 0d0000000000000000;
$L__BB3_4:
	ld.global.f32 	%f114, [%rd31+-12];
	sub.f32 	%f115, %f1, %f114;
	setp.gt.f32 	%p4, %f115, %f4;
	sub.f32 	%f116, %f115, %f109;
	setp.lt.f32 	%p5, %f115, %f5;
	add.f32 	%f117, %f109, %f115;
	selp.f32 	%f118, %f117, %f115, %p5;
	selp.f32 	%f9, %f116, %f118, %p4;
	ld.global.f32 	%f119, [%rd31+-8];
	sub.f32 	%f120, %f2, %f119;
	setp.gt.f32 	%p6, %f120, %f4;
	sub.f32 	%f121, %f120, %f109;
	setp.lt.f32 	%p7, %f120, %f5;
	add.f32 	%f122, %f109, %f120;
	selp.f32 	%f123, %f122, %f120, %p7;
	selp.f32 	%f10, %f121, %f123, %p6;
	ld.global.f32 	%f124, [%rd31+-4];
	sub.f32 	%f125, %f3, %f124;
	setp.gt.f32 	%p8, %f125, %f4;
	sub.f32 	%f126, %f125, %f109;
	setp.lt.f32 	%p9, %f125, %f5;
	add.f32 	%f127, %f109, %f125;
	selp.f32 	%f128, %f127, %f125, %p9;
	selp.f32 	%f11, %f126, %f128, %p8;
	mul.f32 	%f129, %f10, %f10;
	fma.rn.f32 	%f130, %f9, %f9, %f129;
	fma.rn.f32 	%f12, %f11, %f11, %f130;
	setp.geu.f32 	%p10, %f12, 0f40C80000;
	@%p10 bra 	$L__BB3_6;
	rcp.rn.f32 	%f131, %f12;
	mul.f32 	%f132, %f131, %f131;
	mul.f32 	%f133, %f131, %f132;
	mul.f32 	%f134, %f133, %f133;
	mul.f32 	%f135, %f131, 0f41C00000;
	add.f32 	%f136, %f134, %f134;
	sub.f32 	%f137, %f136, %f133;
	mul.f32 	%f138, %f135, %f137;
	fma.rn.f32 	%f334, %f9, %f138, %f334;
	fma.rn.f32 	%f335, %f10, %f138, %f335;
	fma.rn.f32 	%f336, %f11, %f138, %f336;
	sub.f32 	%f139, %f134, %f133;
	mul.f32 	%f140, %f139, 0f40800000;
	cvt.f64.f32 	%fd27, %f140;
	add.f64 	%fd48, %fd48, %fd27;
$L__BB3_6:
	ld.global.f32 	%f141, [%rd31];
	sub.f32 	%f142, %f1, %f141;
	setp.gt.f32 	%p11, %f142, %f4;
	sub.f32 	%f143, %f142, %f109;
	setp.lt.f32 	%p12, %f142, %f5;
	add.f32 	%f144, %f109, %f142;
	selp.f32 	%f145, %f144, %f142, %p12;
	selp.f32 	%f19, %f143, %f145, %p11;
	ld.global.f32 	%f146, [%rd31+4];
	sub.f32 	%f147, %f2, %f146;
	setp.gt.f32 	%p13, %f147, %f4;
	sub.f32 	%f148, %f147, %f109;
	setp.lt.f32 	%p14, %f147, %f5;
	add.f32 	%f149, %f109, %f147;
	selp.f32 	%f150, %f149, %f147, %p14;
	selp.f32 	%f20, %f148, %f150, %p13;
	ld.global.f32 	%f151, [%rd31+8];
	sub.f32 	%f152, %f3, %f151;
	setp.gt.f32 	%p15, %f152, %f4;
	sub.f32 	%f153, %f152, %f109;
	setp.lt.f32 	%p16, %f152, %f5;
	add.f32 	%f154, %f109, %f152;
	selp.f32 	%f155, %f154, %f152, %p16;
	selp.f32 	%f21, %f153, %f155, %p15;
	mul.f32 	%f156, %f20, %f20;
	fma.rn.f32 	%f157, %f19, %f19, %f156;
	fma.rn.f32 	%f22, %f21, %f21, %f157;
	setp.geu.f32 	%p17, %f22, 0f40C80000;
	@%p17 bra 	$L__BB3_8;
	rcp.rn.f32 	%f158, %f22;
	mul.f32 	%f159, %f158, %f158;
	mul.f32 	%f160, %f158, %f159;
	mul.f32 	%f161, %f160, %f160;
	mul.f32 	%f162, %f158, 0f41C00000;
	add.f32 	%f163, %f161, %f161;
	sub.f32 	%f164, %f163, %f160;
	mul.f32 	%f165, %f162, %f164;
	fma.rn.f32 	%f334, %f19, %f165, %f334;
	fma.rn.f32 	%f335, %f20, %f165, %f335;
	fma.rn.f32 	%f336, %f21, %f165, %f336;
	sub.f32 	%f166, %f161, %f160;
	mul.f32 	%f167, %f166, 0f40800000;
	cvt.f64.f32 	%fd28, %f167;
	add.f64 	%fd48, %fd48, %fd28;
$L__BB3_8:
	add.s32 	%r25, %r25, 2;
	add.s64 	%rd31, %rd31, 24;
	setp.ne.s32 	%p18, %r25, 0;
	@%p18 bra 	$L__BB3_4;
	cvt.u64.u32 	%rd32, %r20;
$L__BB3_10:
	and.b32  	%r22, %r26, 1;
	setp.eq.b32 	%p19, %r22, 1;
	not.pred 	%p20, %p19;
	@%p20 bra 	$L__BB3_13;
	mad.lo.s64 	%rd21, %rd32, 12, %rd2;
	ld.global.f32 	%f168, [%rd21];
	sub.f32 	%f169, %f1, %f168;
	setp.gt.f32 	%p21, %f169, %f4;
	sub.f32 	%f170, %f169, %f109;
	setp.lt.f32 	%p22, %f169, %f5;
	add.f32 	%f171, %f109, %f169;
	selp.f32 	%f172, %f171, %f169, %p22;
	selp.f32 	%f35, %f170, %f172, %p21;
	ld.global.f32 	%f173, [%rd21+4];
	sub.f32 	%f174, %f2, %f173;
	setp.gt.f32 	%p23, %f174, %f4;
	sub.f32 	%f175, %f174, %f109;
	setp.lt.f32 	%p24, %f174, %f5;
	add.f32 	%f176, %f109, %f174;
	selp.f32 	%f177, %f176, %f174, %p24;
	selp.f32 	%f36, %f175, %f177, %p23;
	ld.global.f32 	%f178, [%rd21+8];
	sub.f32 	%f179, %f3, %f178;
	setp.gt.f32 	%p25, %f179, %f4;
	sub.f32 	%f180, %f179, %f109;
	setp.lt.f32 	%p26, %f179, %f5;
	add.f32 	%f181, %f109, %f179;
	selp.f32 	%f182, %f181, %f179, %p26;
	selp.f32 	%f37, %f180, %f182, %p25;
	mul.f32 	%f183, %f36, %f36;
	fma.rn.f32 	%f184, %f35, %f35, %f183;
	fma.rn.f32 	%f38, %f37, %f37, %f184;
	setp.geu.f32 	%p27, %f38, 0f40C80000;
	@%p27 bra 	$L__BB3_13;
	rcp.rn.f32 	%f185, %f38;
	mul.f32 	%f186, %f185, %f185;
	mul.f32 	%f187, %f185, %f186;
	mul.f32 	%f188, %f187, %f187;
	mul.f32 	%f189, %f185, 0f41C00000;
	add.f32 	%f190, %f188, %f188;
	sub.f32 	%f191, %f190, %f187;
	mul.f32 	%f192, %f189, %f191;
	fma.rn.f32 	%f334, %f35, %f192, %f334;
	fma.rn.f32 	%f335, %f36, %f192, %f335;
	fma.rn.f32 	%f336, %f37, %f192, %f336;
	sub.f32 	%f193, %f188, %f187;
	mul.f32 	%f194, %f193, 0f40800000;
	cvt.f64.f32 	%fd29, %f194;
	add.f64 	%fd48, %fd48, %fd29;
$L__BB3_13:
	setp.ge.s32 	%p28, %r26, %r14;
	@%p28 bra 	$L__BB3_27;
	setp.eq.s32 	%p29, %r1, %r26;
	@%p29 bra 	$L__BB3_26;
	mul.wide.u32 	%rd22, %r26, 12;
	add.s64 	%rd8, %rd2, %rd22;
	ld.global.f32 	%f195, [%rd8];
	sub.f32 	%f45, %f1, %f195;
	mul.f32 	%f46, %f109, 0f3F000000;
	setp.gt.f32 	%p30, %f45, %f46;
	@%p30 bra 	$L__BB3_17;
	mul.f32 	%f196, %f109, 0fBF000000;
	setp.lt.f32 	%p31, %f45, %f196;
	add.f32 	%f197, %f109, %f45;
	selp.f32 	%f316, %f197, %f45, %p31;
	bra.uni 	$L__BB3_18;
$L__BB3_17:
	sub.f32 	%f316, %f45, %f109;
$L__BB3_18:
	ld.global.f32 	%f198, [%rd8+4];
	sub.f32 	%f50, %f2, %f198;
	setp.gt.f32 	%p32, %f50, %f46;
	@%p32 bra 	$L__BB3_20;
	mul.f32 	%f199, %f109, 0fBF000000;
	setp.lt.f32 	%p33, %f50, %f199;
	add.f32 	%f200, %f109, %f50;
	selp.f32 	%f317, %f200, %f50, %p33;
	bra.uni 	$L__BB3_21;
$L__BB3_20:
	sub.f32 	%f317, %f50, %f109;
$L__BB3_21:
	ld.global.f32 	%f201, [%rd8+8];
	sub.f32 	%f54, %f3, %f201;
	setp.gt.f32 	%p34, %f54, %f46;
	@%p34 bra 	$L__BB3_23;
	mul.f32 	%f202, %f109, 0fBF000000;
	setp.lt.f32 	%p35, %f54, %f202;
	add.f32 	%f203, %f109, %f54;
	selp.f32 	%f318, %f203, %f54, %p35;
	bra.uni 	$L__BB3_24;
$L__BB3_23:
	sub.f32 	%f318, %f54, %f109;
$L__BB3_24:
	mul.f32 	%f204, %f317, %f317;
	fma.rn.f32 	%f205, %f316, %f316, %f204;
	fma.rn.f32 	%f58, %f318, %f318, %f205;
	setp.geu.f32 	%p36, %f58, 0f40C80000;
	@%p36 bra 	$L__BB3_26;
	rcp.rn.f32 	%f206, %f58;
	mul.f32 	%f207, %f206, %f206;
	mul.f32 	%f208, %f206, %f207;
	mul.f32 	%f209, %f208, %f208;
	mul.f32 	%f210, %f206, 0f41C00000;
	add.f32 	%f211, %f209, %f209;
	sub.f32 	%f212, %f211, %f208;
	mul.f32 	%f213, %f210, %f212;
	fma.rn.f32 	%f334, %f316, %f213, %f334;
	fma.rn.f32 	%f335, %f317, %f213, %f335;
	fma.rn.f32 	%f336, %f318, %f213, %f336;
	sub.f32 	%f214, %f209, %f208;
	mul.f32 	%f215, %f214, 0f40800000;
	cvt.f64.f32 	%fd30, %f215;
	add.f64 	%fd48, %fd48, %fd30;
$L__BB3_26:
	add.s32 	%r26, %r26, 1;
$L__BB3_27:
	setp.le.s32 	%p37, %r14, %r26;
	@%p37 bra 	$L__BB3_38;
	mul.f32 	%f68, %f109, 0f3F000000;
	mul.f32 	%f69, %f109, 0fBF000000;
	sub.s32 	%r23, %r14, %r26;
	add.s32 	%r9, %r26, 1;
	and.b32  	%r24, %r23, 1;
	setp.eq.b32 	%p38, %r24, 1;
	not.pred 	%p39, %p38;
	@%p39 bra 	$L__BB3_31;
	mul.wide.u32 	%rd23, %r26, 12;
	add.s64 	%rd24, %rd2, %rd23;
	ld.global.f32 	%f217, [%rd24];
	sub.f32 	%f218, %f1, %f217;
	setp.gt.f32 	%p40, %f218, %f68;
	sub.f32 	%f219, %f218, %f109;
	setp.lt.f32 	%p41, %f218, %f69;
	add.f32 	%f220, %f109, %f218;
	selp.f32 	%f221, %f220, %f218, %p41;
	selp.f32 	%f70, %f219, %f221, %p40;
	ld.global.f32 	%f222, [%rd24+4];
	sub.f32 	%f223, %f2, %f222;
	setp.gt.f32 	%p42, %f223, %f68;
	sub.f32 	%f224, %f223, %f109;
	setp.lt.f32 	%p43, %f223, %f69;
	add.f32 	%f225, %f109, %f223;
	selp.f32 	%f226, %f225, %f223, %p43;
	selp.f32 	%f71, %f224, %f226, %p42;
	ld.global.f32 	%f227, [%rd24+8];
	sub.f32 	%f228, %f3, %f227;
	setp.gt.f32 	%p44, %f228, %f68;
	sub.f32 	%f229, %f228, %f109;
	setp.lt.f32 	%p45, %f228, %f69;
	add.f32 	%f230, %f109, %f228;
	selp.f32 	%f231, %f230, %f228, %p45;
	selp.f32 	%f72, %f229, %f231, %p44;
	mul.f32 	%f232, %f71, %f71;
	fma.rn.f32 	%f233, %f70, %f70, %f232;
	fma.rn.f32 	%f73, %f72, %f72, %f233;
	setp.geu.f32 	%p46, %f73, 0f40C80000;
	mov.u32 	%r26, %r9;
	@%p46 bra 	$L__BB3_31;
	rcp.rn.f32 	%f234, %f73;
	mul.f32 	%f235, %f234, %f234;
	mul.f32 	%f236, %f234, %f235;
	mul.f32 	%f237, %f236, %f236;
	mul.f32 	%f238, %f234, 0f41C00000;
	add.f32 	%f239, %f237, %f237;
	sub.f32 	%f240, %f239, %f236;
	mul.f32 	%f241, %f238, %f240;
	fma.rn.f32 	%f334, %f70, %f241, %f334;
	fma.rn.f32 	%f335, %f71, %f241, %f335;
	fma.rn.f32 	%f336, %f72, %f241, %f336;
	sub.f32 	%f242, %f237, %f236;
	mul.f32 	%f243, %f242, 0f40800000;
	cvt.f64.f32 	%fd32, %f243;
	add.f64 	%fd48, %fd48, %fd32;
$L__BB3_31:
	setp.eq.s32 	%p47, %r14, %r9;
	@%p47 bra 	$L__BB3_38;
	sub.s32 	%r29, %r26, %r14;
	mul.wide.u32 	%rd25, %r26, 12;
	add.s64 	%rd26, %rd25, %rd2;
	add.s64 	%rd33, %rd26, 12;
$L__BB3_33:
	ld.global.f32 	%f244, [%rd33+-12];
	sub.f32 	%f245, %f1, %f244;
	setp.gt.f32 	%p48, %f245, %f68;
	sub.f32 	%f246, %f245, %f109;
	setp.lt.f32 	%p49, %f245, %f69;
	add.f32 	%f247, %f109, %f245;
	selp.f32 	%f248, %f247, %f245, %p49;
	selp.f32 	%f86, %f246, %f248, %p48;
	ld.global.f32 	%f249, [%rd33+-8];
	sub.f32 	%f250, %f2, %f249;
	setp.gt.f32 	%p50, %f250, %f68;
	sub.f32 	%f251, %f250, %f109;
	setp.lt.f32 	%p51, %f250, %f69;
	add.f32 	%f252, %f109, %f250;
	selp.f32 	%f253, %f252, %f250, %p51;
	selp.f32 	%f87, %f251, %f253, %p50;
	ld.global.f32 	%f254, [%rd33+-4];
	sub.f32 	%f255, %f3, %f254;
	setp.gt.f32 	%p52, %f255, %f68;
	sub.f32 	%f256, %f255, %f109;
	setp.lt.f32 	%p53, %f255, %f69;
	add.f32 	%f257, %f109, %f255;
	selp.f32 	%f258, %f257, %f255, %p53;
	selp.f32 	%f88, %f256, %f258, %p52;
	mul.f32 	%f259, %f87, %f87;
	fma.rn.f32 	%f260, %f86, %f86, %f259;
	fma.rn.f32 	%f89, %f88, %f88, %f260;
	setp.geu.f32 	%p54, %f89, 0f40C80000;
	@%p54 bra 	$L__BB3_35;
	rcp.rn.f32 	%f261, %f89;
	mul.f32 	%f262, %f261, %f261;
	mul.f32 	%f263, %f261, %f262;
	mul.f32 	%f264, %f263, %f263;
	mul.f32 	%f265, %f261, 0f41C00000;
	add.f32 	%f266, %f264, %f264;
	sub.f32 	%f267, %f266, %f263;
	mul.f32 	%f268, %f265, %f267;
	fma.rn.f32 	%f334, %f86, %f268, %f334;
	fma.rn.f32 	%f335, %f87, %f268, %f335;
	fma.rn.f32 	%f336, %f88, %f268, %f336;
	sub.f32 	%f269, %f264, %f263;
	mul.f32 	%f270, %f269, 0f40800000;
	cvt.f64.f32 	%fd33, %f270;
	add.f64 	%fd48, %fd48, %fd33;
$L__BB3_35:
	ld.global.f32 	%f271, [%rd33];
	sub.f32 	%f272, %f1, %f271;
	setp.gt.f32 	%p55, %f272, %f68;
	sub.f32 	%f273, %f272, %f109;
	setp.lt.f32 	%p56, %f272, %f69;
	add.f32 	%f274, %f109, %f272;
	selp.f32 	%f275, %f274, %f272, %p56;
	selp.f32 	%f96, %f273, %f275, %p55;
	ld.global.f32 	%f276, [%rd33+4];
	sub.f32 	%f277, %f2, %f276;
	setp.gt.f32 	%p57, %f277, %f68;
	sub.f32 	%f278, %f277, %f109;
	setp.lt.f32 	%p58, %f277, %f69;
	add.f32 	%f279, %f109, %f277;
	selp.f32 	%f280, %f279, %f277, %p58;
	selp.f32 	%f97, %f278, %f280, %p57;
	ld.global.f32 	%f281, [%rd33+8];
	sub.f32 	%f282, %f3, %f281;
	setp.gt.f32 	%p59, %f282, %f68;
	sub.f32 	%f283, %f282, %f109;
	setp.lt.f32 	%p60, %f282, %f69;
	add.f32 	%f284, %f109, %f282;
	selp.f32 	%f285, %f284, %f282, %p60;
	selp.f32 	%f98, %f283, %f285, %p59;
	mul.f32 	%f286, %f97, %f97;
	fma.rn.f32 	%f287, %f96, %f96, %f286;
	fma.rn.f32 	%f99, %f98, %f98, %f287;
	setp.geu.f32 	%p61, %f99, 0f40C80000;
	@%p61 bra 	$L__BB3_37;
	rcp.rn.f32 	%f288, %f99;
	mul.f32 	%f289, %f288, %f288;
	mul.f32 	%f290, %f288, %f289;
	mul.f32 	%f291, %f290, %f290;
	mul.f32 	%f292, %f288, 0f41C00000;
	add.f32 	%f293, %f291, %f291;
	sub.f32 	%f294, %f293, %f290;
	mul.f32 	%f295, %f292, %f294;
	fma.rn.f32 	%f334, %f96, %f295, %f334;
	fma.rn.f32 	%f335, %f97, %f295, %f335;
	fma.rn.f32 	%f336, %f98, %f295, %f336;
	sub.f32 	%f296, %f291, %f290;
	mul.f32 	%f297, %f296, 0f40800000;
	cvt.f64.f32 	%fd34, %f297;
	add.f64 	%fd48, %fd48, %fd34;
$L__BB3_37:
	add.s32 	%r29, %r29, 2;
	add.s64 	%rd33, %rd33, 24;
	setp.ne.s32 	%p62, %r29, 0;
	@%p62 bra 	$L__BB3_33;
$L__BB3_38:
	cvta.to.global.u64 	%rd27, %rd15;
	mul.wide.s32 	%rd28, %r1, 12;
	add.s64 	%rd29, %rd27, %rd28;
	st.global.f32 	[%rd29], %f334;
	st.global.f32 	[%rd29+4], %f335;
	st.global.f32 	[%rd29+8], %f336;
	mul.f64 	%fd22, %fd48, 0d3FE0000000000000;
	ld.global.u64 	%rd34, [%rd1];
$L__BB3_39:
	mov.b64 	%fd35, %rd34;
	add.f64 	%fd36, %fd22, %fd35;
	mov.b64 	%rd30, %fd36;
	atom.relaxed.global.cas.b64 	%rd14, [%rd1], %rd34, %rd30;
	setp.ne.s64 	%p63, %rd34, %rd14;
	mov.u64 	%rd34, %rd14;
	@%p63 bra 	$L__BB3_39;
$L__BB3_40:
	ret;

}
	// .globl	_Z11verlet_stepP6float3S0_S0_ffi
.visible .entry _Z11verlet_stepP6float3S0_S0_ffi(
	.param .u64 .ptr .align 1 _Z11verlet_stepP6float3S0_S0_ffi_param_0,
	.param .u64 .ptr .align 1 _Z11verlet_stepP6float3S0_S0_ffi_param_1,
	.param .u64 .ptr .align 1 _Z11verlet_stepP6float3S0_S0_ffi_param_2,
	.param .f32 _Z11verlet_stepP6float3S0_S0_ffi_param_3,
	.param .f32 _Z11verlet_stepP6float3S0_S0_ffi_param_4,
	.param .u32 _Z11verlet_stepP6float3S0_S0_ffi_param_5
)
{
	.reg .pred 	%p<44>;
	.reg .b32 	%r<66>;
	.reg .b32 	%f<152>;
	.reg .b64 	%rd<11>;

	ld.param.u64 	%rd2, [_Z11verlet_stepP6float3S0_S0_ffi_param_0];
	ld.param.u64 	%rd3, [_Z11verlet_stepP6float3S0_S0_ffi_param_1];
	ld.param.u64 	%rd4, [_Z11verlet_stepP6float3S0_S0_ffi_param_2];
	ld.param.f32 	%f58, [_Z11verlet_stepP6float3S0_S0_ffi_param_3];
	ld.param.f32 	%f59, [_Z11verlet_stepP6float3S0_S0_ffi_param_4];
	ld.param.u32 	%r32, [_Z11verlet_stepP6float3S0_S0_ffi_param_5];
	mov.u32 	%r33, %ctaid.x;
	mov.u32 	%r34, %ntid.x;
	mov.u32 	%r35, %tid.x;
	mad.lo.s32 	%r1, %r33, %r34, %r35;
	setp.ge.s32 	%p1, %r1, %r32;
	@%p1 bra 	$L__BB4_38;
	cvta.to.global.u64 	%rd5, %rd4;
	cvta.to.global.u64 	%rd6, %rd3;
	cvta.to.global.u64 	%rd7, %rd2;
	mul.f32 	%f60, %f59, 0f3F000000;
	mul.wide.s32 	%rd8, %r1, 12;
	add.s64 	%rd9, %rd5, %rd8;
	ld.global.f32 	%f61, [%rd9];
	add.s64 	%rd10, %rd6, %rd8;
	ld.global.f32 	%f62, [%rd10];
	fma.rn.f32 	%f63, %f60, %f61, %f62;
	st.global.f32 	[%rd10], %f63;
	ld.global.f32 	%f64, [%rd9+4];
	ld.global.f32 	%f65, [%rd10+4];
	fma.rn.f32 	%f66, %f60, %f64, %f65;
	st.global.f32 	[%rd10+4], %f66;
	ld.global.f32 	%f67, [%rd9+8];
	ld.global.f32 	%f68, [%rd10+8];
	fma.rn.f32 	%f69, %f60, %f67, %f68;
	st.global.f32 	[%rd10+8], %f69;
	add.s64 	%rd1, %rd7, %rd8;
	ld.global.f32 	%f70, [%rd1];
	fma.rn.f32 	%f71, %f59, %f63, %f70;
	ld.global.f32 	%f72, [%rd1+4];
	fma.rn.f32 	%f1, %f59, %f66, %f72;
	ld.global.f32 	%f73, [%rd1+8];
	fma.rn.f32 	%f2, %f59, %f69, %f73;
	add.f32 	%f3, %f58, %f71;
	abs.f32 	%f4, %f58;
	abs.f32 	%f145, %f3;
	setp.lt.f32 	%p2, %f145, %f4;
	@%p2 bra 	$L__BB4_13;
	mul.f32 	%f6, %f4, 0f4B000000;
	setp.gtu.f32 	%p3, %f145, %f6;
	@%p3 bra 	$L__BB4_9;
	div.approx.f32 	%f74, %f145, %f4;
	cvt.rzi.f32.f32 	%f143, %f74;
	neg.f32 	%f8, %f4;
	fma.rn.f32 	%f9, %f8, %f143, %f145;
	mov.b32 	%r2, %f9;
	mov.b32 	%r36, %f4;
	setp.lt.u32 	%p4, %r2, %r36;
	@%p4 bra 	$L__BB4_8;
	setp.lt.u32 	%p5, %r2, -2147483647;
	@%p5 bra 	$L__BB4_6;
	add.f32 	%f79, %f143, 0fBF800000;
	setp.lt.f32 	%p8, %f9, %f8;
	add.f32 	%f80, %f79, 0fBF800000;
	selp.f32 	%f143, %f80, %f79, %p8;
	bra.uni 	$L__BB4_8;
$L__BB4_6:
	add.f32 	%f143, %f143, 0f3F800000;
	add.f32 	%f75, %f4, %f4;
	setp.ltu.f32 	%p6, %f9, %f75;
	@%p6 bra 	$L__BB4_8;
	add.f32 	%f76, %f143, 0f3F800000;
	fma.rn.f32 	%f77, %f4, 0fC0400000, %f9;
	setp.ge.f32 	%p7, %f77, 0f00000000;
	add.f32 	%f78, %f76, 0f3F800000;
	selp.f32 	%f143, %f78, %f76, %p7;
$L__BB4_8:
	fma.rn.f32 	%f145, %f8, %f143, %f145;
	bra.uni 	$L__BB4_13;
$L__BB4_9:
	mov.b32 	%r3, %f145;
	mov.b32 	%r37, %f6;
	and.b32  	%r4, %r37, -8388608;
	and.b32  	%r38, %r3, 8388607;
	or.b32  	%r60, %r38, 1065353216;
	and.b32  	%r39, %r37, 8388607;
	or.b32  	%r6, %r39, 1065353216;
	mov.b32 	%f144, %r60;
	sub.s32 	%r40, %r3, %r4;
	and.b32  	%r41, %r40, -8388608;
	add.s32 	%r61, %r41, 192937984;
	setp.eq.s32 	%p9, %r61, 0;
	@%p9 bra 	$L__BB4_12;
	mov.b32 	%f81, %r6;
	rcp.approx.ftz.f32 	%f16, %f81;
	neg.f32 	%f17, %f81;
$L__BB4_11:
	min.u32 	%r42, %r61, 192937984;
	add.s32 	%r43, %r60, %r42;
	mov.b32 	%f82, %r43;
	mul.f32 	%f83, %f16, %f82;
	fma.rn.f32 	%f84, %f17, %f83, %f82;
	fma.rn.f32 	%f85, %f84, %f16, %f83;
	fma.rn.f32 	%f86, %f17, %f85, %f82;
	fma.rz.f32 	%f87, %f86, %f16, %f85;
	cvt.rzi.f32.f32 	%f88, %f87;
	fma.rn.f32 	%f144, %f17, %f88, %f82;
	sub.s32 	%r61, %r61, %r42;
	mov.b32 	%r60, %f144;
	setp.ne.s32 	%p10, %r61, 0;
	setp.ne.s32 	%p11, %r60, 0;
	and.pred  	%p12, %p10, %p11;
	@%p12 bra 	$L__BB4_11;
$L__BB4_12:
	mov.b32 	%f90, %r4;
	setp.leu.f32 	%p13, %f4, 0f00000000;
	setp.gt.u32 	%p14, %r3, 2139095039;
	selp.f32 	%f91, 0f7FFFFFFF, %f90, %p14;
	selp.f32 	%f92, 0f7FFFFFFF, %f91, %p13;
	mul.f32 	%f93, %f144, 0f34000000;
	mul.f32 	%f145, %f92, %f93;
$L__BB4_13:
	abs.f32 	%f94, %f145;
	setp.nan.f32 	%p15, %f94, %f94;
	copysign.f32 	%f95, %f3, %f145;
	selp.f32 	%f96, %f145, %f95, %p15;
	st.global.f32 	[%rd1], %f96;
	add.f32 	%f22, %f58, %f1;
	abs.f32 	%f148, %f22;
	setp.lt.f32 	%p16, %f148, %f4;
	@%p16 bra 	$L__BB4_25;
	mul.f32 	%f24, %f4, 0f4B000000;
	setp.gtu.f32 	%p17, %f148, %f24;
	@%p17 bra 	$L__BB4_21;
	div.approx.f32 	%f97, %f148, %f4;
	cvt.rzi.f32.f32 	%f146, %f97;
	neg.f32 	%f26, %f4;
	fma.rn.f32 	%f27, %f26, %f146, %f148;
	mov.b32 	%r12, %f27;
	mov.b32 	%r44, %f4;
	setp.lt.u32 	%p18, %r12, %r44;
	@%p18 bra 	$L__BB4_20;
	setp.lt.u32 	%p19, %r12, -2147483647;
	@%p19 bra 	$L__BB4_18;
	add.f32 	%f102, %f146, 0fBF800000;
	setp.lt.f32 	%p22, %f27, %f26;
	add.f32 	%f103, %f102, 0fBF800000;
	selp.f32 	%f146, %f103, %f102, %p22;
	bra.uni 	$L__BB4_20;
$L__BB4_18:
	add.f32 	%f146, %f146, 0f3F800000;
	add.f32 	%f98, %f4, %f4;
	setp.ltu.f32 	%p20, %f27, %f98;
	@%p20 bra 	$L__BB4_20;
	add.f32 	%f99, %f146, 0f3F800000;
	fma.rn.f32 	%f100, %f4, 0fC0400000, %f27;
	setp.ge.f32 	%p21, %f100, 0f00000000;
	add.f32 	%f101, %f99, 0f3F800000;
	selp.f32 	%f146, %f101, %f99, %p21;
$L__BB4_20:
	fma.rn.f32 	%f148, %f26, %f146, %f148;
	bra.uni 	$L__BB4_25;
$L__BB4_21:
	mov.b32 	%r13, %f148;
	mov.b32 	%r45, %f24;
	and.b32  	%r14, %r45, -8388608;
	and.b32  	%r46, %r13, 8388607;
	or.b32  	%r62, %r46, 1065353216;
	and.b32  	%r47, %r45, 8388607;
	or.b32  	%r16, %r47, 1065353216;
	mov.b32 	%f147, %r62;
	sub.s32 	%r48, %r13, %r14;
	and.b32  	%r49, %r48, -8388608;
	add.s32 	%r63, %r49, 192937984;
	setp.eq.s32 	%p23, %r63, 0;
	@%p23 bra 	$L__BB4_24;
	mov.b32 	%f104, %r16;
	rcp.approx.ftz.f32 	%f34, %f104;
	neg.f32 	%f35, %f104;
$L__BB4_23:
	min.u32 	%r50, %r63, 192937984;
	add.s32 	%r51, %r62, %r50;
	mov.b32 	%f105, %r51;
	mul.f32 	%f106, %f34, %f105;
	fma.rn.f32 	%f107, %f35, %f106, %f105;
	fma.rn.f32 	%f108, %f107, %f34, %f106;
	fma.rn.f32 	%f109, %f35, %f108, %f105;
	fma.rz.f32 	%f110, %f109, %f34, %f108;
	cvt.rzi.f32.f32 	%f111, %f110;
	fma.rn.f32 	%f147, %f35, %f111, %f105;
	sub.s32 	%r63, %r63, %r50;
	mov.b32 	%r62, %f147;
	setp.ne.s32 	%p24, %r63, 0;
	setp.ne.s32 	%p25, %r62, 0;
	and.pred  	%p26, %p24, %p25;
	@%p26 bra 	$L__BB4_23;
$L__BB4_24:
	mov.b32 	%f113, %r14;
	setp.leu.f32 	%p27, %f4, 0f00000000;
	setp.gt.u32 	%p28, %r13, 2139095039;
	selp.f32 	%f114, 0f7FFFFFFF, %f113, %p28;
	selp.f32 	%f115, 0f7FFFFFFF, %f114, %p27;
	mul.f32 	%f116, %f147, 0f34000000;
	mul.f32 	%f148, %f115, %f116;
$L__BB4_25:
	abs.f32 	%f117, %f148;
	setp.nan.f32 	%p29, %f117, %f117;
	copysign.f32 	%f118, %f22, %f148;
	selp.f32 	%f119, %f148, %f118, %p29;
	st.global.f32 	[%rd1+4], %f119;
	add.f32 	%f40, %f58, %f2;
	abs.f32 	%f151, %f40;
	setp.lt.f32 	%p30, %f151, %f4;
	@%p30 bra 	$L__BB4_37;
	mul.f32 	%f42, %f4, 0f4B000000;
	setp.gtu.f32 	%p31, %f151, %f42;
	@%p31 bra 	$L__BB4_33;
	div.approx.f32 	%f120, %f151, %f4;
	cvt.rzi.f32.f32 	%f149, %f120;
	neg.f32 	%f44, %f4;
	fma.rn.f32 	%f45, %f44, %f149, %f151;
	mov.b32 	%r22, %f45;
	mov.b32 	%r52, %f4;
	setp.lt.u32 	%p32, %r22, %r52;
	@%p32 bra 	$L__BB4_32;
	setp.lt.u32 	%p33, %r22, -2147483647;
	@%p33 bra 	$L__BB4_30;
	add.f32 	%f125, %f149, 0fBF800000;
	setp.lt.f32 	%p36, %f45, %f44;
	add.f32 	%f126, %f125, 0fBF800000;
	selp.f32 	%f149, %f126, %f125, %p36;
	bra.uni 	$L__BB4_32;
$L__BB4_30:
	add.f32 	%f149, %f149, 0f3F800000;
	add.f32 	%f121, %f4, %f4;
	setp.ltu.f32 	%p34, %f45, %f121;
	@%p34 bra 	$L__BB4_32;
	add.f32 	%f122, %f149, 0f3F800000;
	fma.rn.f32 	%f123, %f4, 0fC0400000, %f45;
	setp.ge.f32 	%p35, %f123, 0f00000000;
	add.f32 	%f124, %f122, 0f3F800000;
	selp.f32 	%f149, %f124, %f122, %p35;
$L__BB4_32:
	fma.rn.f32 	%f151, %f44, %f149, %f151;
	bra.uni 	$L__BB4_37;
$L__BB4_33:
	mov.b32 	%r23, %f151;
	mov.b32 	%r53, %f42;
	and.b32  	%r24, %r53, -8388608;
	and.b32  	%r54, %r23, 8388607;
	or.b32  	%r64, %r54, 1065353216;
	and.b32  	%r55, %r53, 8388607;
	or.b32  	%r26, %r55, 1065353216;
	mov.b32 	%f150, %r64;
	sub.s32 	%r56, %r23, %r24;
	and.b32  	%r57, %r56, -8388608;
	add.s32 	%r65, %r57, 192937984;
	setp.eq.s32 	%p37, %r65, 0;
	@%p37 bra 	$L__BB4_36;
	mov.b32 	%f127, %r26;
	rcp.approx.ftz.f32 	%f52, %f127;
	neg.f32 	%f53, %f127;
$L__BB4_35:
	min.u32 	%r58, %r65, 192937984;
	add.s32 	%r59, %r64, %r58;
	mov.b32 	%f128, %r59;
	mul.f32 	%f129, %f52, %f128;
	fma.rn.f32 	%f130, %f53, %f129, %f128;
	fma.rn.f32 	%f131, %f130, %f52, %f129;
	fma.rn.f32 	%f132, %f53, %f131, %f128;
	fma.rz.f32 	%f133, %f132, %f52, %f131;
	cvt.rzi.f32.f32 	%f134, %f133;
	fma.rn.f32 	%f150, %f53, %f134, %f128;
	sub.s32 	%r65, %r65, %r58;
	mov.b32 	%r64, %f150;
	setp.ne.s32 	%p38, %r65, 0;
	setp.ne.s32 	%p39, %r64, 0;
	and.pred  	%p40, %p38, %p39;
	@%p40 bra 	$L__BB4_35;
$L__BB4_36:
	mov.b32 	%f136, %r24;
	setp.leu.f32 	%p41, %f4, 0f00000000;
	setp.gt.u32 	%p42, %r23, 2139095039;
	selp.f32 	%f137, 0f7FFFFFFF, %f136, %p42;
	selp.f32 	%f138, 0f7FFFFFFF, %f137, %p41;
	mul.f32 	%f139, %f150, 0f34000000;
	mul.f32 	%f151, %f138, %f139;
$L__BB4_37:
	abs.f32 	%f140, %f151;
	setp.nan.f32 	%p43, %f140, %f140;
	copysign.f32 	%f141, %f40, %f151;
	selp.f32 	%f142, %f151, %f141, %p43;
	st.global.f32 	[%rd1+8], %f142;
$L__BB4_38:
	ret;

}
	// .globl	_Z17complete_velocityP6float3S0_fi
.visible .entry _Z17complete_velocityP6float3S0_fi(
	.param .u64 .ptr .align 1 _Z17complete_velocityP6float3S0_fi_param_0,
	.param .u64 .ptr .align 1 _Z17complete_velocityP6float3S0_fi_param_1,
	.param .f32 _Z17complete_velocityP6float3S0_fi_param_2,
	.param .u32 _Z17complete_velocityP6float3S0_fi_param_3
)
{
	.reg .pred 	%p<2>;
	.reg .b32 	%r<6>;
	.reg .b32 	%f<12>;
	.reg .b64 	%rd<8>;

	ld.param.u64 	%rd1, [_Z17complete_velocityP6float3S0_fi_param_0];
	ld.param.u64 	%rd2, [_Z17complete_velocityP6float3S0_fi_param_1];
	ld.param.f32 	%f1, [_Z17complete_velocityP6float3S0_fi_param_2];
	ld.param.u32 	%r2, [_Z17complete_velocityP6float3S0_fi_param_3];
	mov.u32 	%r3, %ctaid.x;
	mov.u32 	%r4, %ntid.x;
	mov.u32 	%r5, %tid.x;
	mad.lo.s32 	%r1, %r3, %r4, %r5;
	setp.ge.s32 	%p1, %r1, %r2;
	@%p1 bra 	$L__BB5_2;
	cvta.to.global.u64 	%rd3, %rd2;
	cvta.to.global.u64 	%rd4, %rd1;
	mul.f32 	%f2, %f1, 0f3F000000;
	mul.wide.s32 	%rd5, %r1, 12;
	add.s64 	%rd6, %rd3, %rd5;
	ld.global.f32 	%f3, [%rd6];
	add.s64 	%rd7, %rd4, %rd5;
	ld.global.f32 	%f4, [%rd7];
	fma.rn.f32 	%f5, %f2, %f3, %f4;
	st.global.f32 	[%rd7], %f5;
	ld.global.f32 	%f6, [%rd6+4];
	ld.global.f32 	%f7, [%rd7+4];
	fma.rn.f32 	%f8, %f2, %f6, %f7;
	st.global.f32 	[%rd7+4], %f8;
	ld.global.f32 	%f9, [%rd6+8];
	ld.global.f32 	%f10, [%rd7+8];
	fma.rn.f32 	%f11, %f2, %f9, %f10;
	st.global.f32 	[%rd7+8], %f11;
$L__BB5_2:
	ret;

}
	// .globl	_Z15compute_kineticP6float3Pdi
.visible .entry _Z15compute_kineticP6float3Pdi(
	.param .u64 .ptr .align 1 _Z15compute_kineticP6float3Pdi_param_0,
	.param .u64 .ptr .align 1 _Z15compute_kineticP6float3Pdi_param_1,
	.param .u32 _Z15compute_kineticP6float3Pdi_param_2
)
{
	.reg .pred 	%p<3>;
	.reg .b32 	%r<6>;
	.reg .b32 	%f<7>;
	.reg .b64 	%rd<12>;
	.reg .b64 	%fd<5>;

	ld.param.u64 	%rd5, [_Z15compute_kineticP6float3Pdi_param_0];
	ld.param.u64 	%rd6, [_Z15compute_kineticP6float3Pdi_param_1];
	ld.param.u32 	%r2, [_Z15compute_kineticP6float3Pdi_param_2];
	cvta.to.global.u64 	%rd1, %rd6;
	mov.u32 	%r3, %ctaid.x;
	mov.u32 	%r4, %ntid.x;
	mov.u32 	%r5, %tid.x;
	mad.lo.s32 	%r1, %r3, %r4, %r5;
	setp.ge.s32 	%p1, %r1, %r2;
	@%p1 bra 	$L__BB6_3;
	cvta.to.global.u64 	%rd7, %rd5;
	mul.wide.s32 	%rd8, %r1, 12;
	add.s64 	%rd9, %rd7, %rd8;
	ld.global.f32 	%f1, [%rd9];
	ld.global.f32 	%f2, [%rd9+4];
	mul.f32 	%f3, %f2, %f2;
	fma.rn.f32 	%f4, %f1, %f1, %f3;
	ld.global.f32 	%f5, [%rd9+8];
	fma.rn.f32 	%f6, %f5, %f5, %f4;
	cvt.f64.f32 	%fd2, %f6;
	mul.f64 	%fd1, %fd2, 0d3FE0000000000000;
	ld.global.u64 	%rd11, [%rd1];
$L__BB6_2:
	mov.b64 	%fd3, %rd11;
	add.f64 	%fd4, %fd1, %fd3;
	mov.b64 	%rd10, %fd4;
	atom.relaxed.global.cas.b64 	%rd4, [%rd1], %rd11, %rd10;
	setp.ne.s64 	%p2, %rd11, %rd4;
	mov.u64 	%rd11, %rd4;
	@%p2 bra 	$L__BB6_2;
$L__BB6_3:
	ret;

}


// ===== COMPILED SASS (sm_100) =====

	.target	sm_100

	.elftype	@"ET_EXEC"


//--------------------- .note.nv.tkinfo           --------------------------
	.section	.note.nv.tkinfo,"",@"SHT_NOTE"
	.sectionflags	@"SHF_NOTE_NV_TKINFO"
	.tkinfo
        /*0018*/ 	.word	0x00000002
        /*0030*/ 	.string	""
        /*0030*/ 	.string	"ptxas"
        /*0030*/ 	.string	"Cuda compilation tools, release 13.0, V13.0.88"
        /*0030*/ 	.string	"Build cuda_13.0.r13.0/compiler.36424714_0"
        /*0030*/ 	.string	"-arch sm_100 -m 64 "



//--------------------- .note.nv.cuinfo           --------------------------
	.section	.note.nv.cuinfo,"",@"SHT_NOTE"
	.sectionflags	@"SHF_NOTE_NV_CUINFO"
        /*0018*/ 	.short	0x0002
        /*001a*/ 	.short	0x0064
        /*001c*/ 	.short	0x0082
	.zero		2


//--------------------- .nv.info                  --------------------------
	.section	.nv.info,"",@"SHT_CUDA_INFO"
	.align	4


	//----- nvinfo : EIATTR_REGCOUNT
	.align		4
        /*0000*/ 	.byte	0x04, 0x2f
        /*0002*/ 	.short	(.L_10 - .L_9)
	.align		4
.L_9:
        /*0004*/ 	.word	index@(_Z14init_positionsP6float3fi)
        /*0008*/ 	.word	0x00000013


	//----- nvinfo : EIATTR_FRAME_SIZE
	.align		4
.L_10:
        /*000c*/ 	.byte	0x04, 0x11
        /*000e*/ 	.short	(.L_12 - .L_11)
	.align		4
.L_11:
        /*0010*/ 	.word	index@($__internal_2_$__cuda_sm3x_div_rn_noftz_f32_slowpath)
        /*0014*/ 	.word	0x00000000


	//----- nvinfo : EIATTR_FRAME_SIZE
	.align		4
.L_12:
        /*0018*/ 	.byte	0x04, 0x11
        /*001a*/ 	.short	(.L_14 - .L_13)
	.align		4
.L_13:
        /*001c*/ 	.word	index@(_Z14init_positionsP6float3fi)
        /*0020*/ 	.word	0x00000000


	//----- nvinfo : EIATTR_REGCOUNT
	.align		4
.L_14:
        /*0024*/ 	.byte	0x04, 0x2f
        /*0026*/ 	.short	(.L_16 - .L_15)
	.align		4
.L_15:
        /*0028*/ 	.word	index@(_Z15init_velocitiesP6float3P17curandStateXORWOWi)
        /*002c*/ 	.word	0x00000020


	//----- nvinfo : EIATTR_FRAME_SIZE
	.align		4
.L_16:
        /*0030*/ 	.byte	0x04, 0x11
        /*0032*/ 	.short	(.L_18 - .L_17)
	.align		4
.L_17:
        /*0034*/ 	.word	index@($__internal_1_$__cuda_sm20_sqrt_rn_f32_slowpath)
        /*0038*/ 	.word	0x00000000


	//----- nvinfo : EIATTR_FRAME_SIZE
	.align		4
.L_18:
        /*003c*/ 	.byte	0x04, 0x11
        /*003e*/ 	.short	(.L_20 - .L_19)
	.align		4
.L_19:
        /*0040*/ 	.word	index@(_Z15init_velocitiesP6float3P17curandStateXORWOWi)
        /*0044*/ 	.word	0x00000000


	//----- nvinfo : EIATTR_REGCOUNT
	.align		4
.L_20:
        /*0048*/ 	.byte	0x04, 0x2f
        /*004a*/ 	.short	(.L_22 - .L_21)
	.align		4
.L_21:
        /*004c*/ 	.word	index@(_Z11zero_forcesP6float3i)
        /*0050*/ 	.word	0x00000008


	//----- nvinfo : EIATTR_FRAME_SIZE
	.align		4
.L_22:
        /*0054*/ 	.byte	0x04, 0x11
        /*0056*/ 	.short	(.L_24 - .L_23)
	.align		4
.L_23:
        /*0058*/ 	.word	index@(_Z11zero_forcesP6float3i)
        /*005c*/ 	.word	0x00000000


	//----- nvinfo : EIATTR_REGCOUNT
	.align		4
.L_24:
        /*0060*/ 	.byte	0x04, 0x2f
        /*0062*/ 	.short	(.L_26 - .L_25)
	.align		4
.L_25:
        /*0064*/ 	.word	index@(_Z14compute_forcesP6float3S0_fPdi)
        /*0068*/ 	.word	0x0000001f


	//----- nvinfo : EIATTR_FRAME_SIZE
	.align		4
.L_26:
        /*006c*/ 	.byte	0x04, 0x11
        /*006e*/ 	.short	(.L_28 - .L_27)
	.align		4
.L_27:
        /*0070*/ 	.word	index@($__internal_0_$__cuda_sm20_rcp_rn_f32_slowpath)
        /*0074*/ 	.word	0x00000000


	//----- nvinfo : EIATTR_FRAME_SIZE
	.align		4
.L_28:
        /*0078*/ 	.byte	0x04, 0x11
        /*007a*/ 	.short	(.L_30 - .L_29)
	.align		4
.L_29:
        /*007c*/ 	.word	index@(_Z14compute_forcesP6float3S0_fPdi)
        /*0080*/ 	.word	0x00000000


	//----- nvinfo : EIATTR_REGCOUNT
	.align		4
.L_30:
        /*0084*/ 	.byte	0x04, 0x2f
        /*0086*/ 	.short	(.L_32 - .L_31)
	.align		4
.L_31:
        /*0088*/ 	.word	index@(_Z11verlet_stepP6float3S0_S0_ffi)
        /*008c*/ 	.word	0x00000016


	//----- nvinfo : EIATTR_FRAME_SIZE
	.align		4
.L_32:
        /*0090*/ 	.byte	0x04, 0x11
        /*0092*/ 	.short	(.L_34 - .L_33)
	.align		4
.L_33:
        /*0094*/ 	.word	index@(_Z11verlet_stepP6float3S0_S0_ffi)
        /*0098*/ 	.word	0x00000000


	//----- nvinfo : EIATTR_REGCOUNT
	.align		4
.L_34:
        /*009c*/ 	.byte	0x04, 0x2f
        /*009e*/ 	.short	(.L_36 - .L_35)
	.align		4
.L_35:
        /*00a0*/ 	.word	index@(_Z17complete_velocityP6float3S0_fi)
        /*00a4*/ 	.word	0x00000010


	//----- nvinfo : EIATTR_FRAME_SIZE
	.align		4
.L_36:
        /*00a8*/ 	.byte	0x04, 0x11
        /*00aa*/ 	.short	(.L_38 - .L_37)
	.align		4
.L_37:
        /*00ac*/ 	.word	index@(_Z17complete_velocityP6float3S0_fi)
        /*00b0*/ 	.word	0x00000000


	//----- nvinfo : EIATTR_REGCOUNT
	.align		4
.L_38:
        /*00b4*/ 	.byte	0x04, 0x2f
        /*00b6*/ 	.short	(.L_40 - .L_39)
	.align		4
.L_39:
        /*00b8*/ 	.word	index@(_Z15compute_kineticP6float3Pdi)
        /*00bc*/ 	.word	0x0000000e


	//----- nvinfo : EIATTR_FRAME_SIZE
	.align		4
.L_40:
        /*00c0*/ 	.byte	0x04, 0x11
        /*00c2*/ 	.short	(.L_42 - .L_41)
	.align		4
.L_41:
        /*00c4*/ 	.word	index@(_Z15compute_kineticP6float3Pdi)
        /*00c8*/ 	.word	0x00000000


	//----- nvinfo : EIATTR_MIN_STACK_SIZE
	.align		4
.L_42:
        /*00cc*/ 	.byte	0x04, 0x12
        /*00ce*/ 	.short	(.L_44 - .L_43)
	.align		4
.L_43:
        /*00d0*/ 	.word	index@(_Z15compute_kineticP6float3Pdi)
        /*00d4*/ 	.word	0x00000000


	//----- nvinfo : EIATTR_MIN_STACK_SIZE
	.align		4
.L_44:
        /*00d8*/ 	.byte	0x04, 0x12
        /*00da*/ 	.short	(.L_46 - .L_45)
	.align		4
.L_45:
        /*00dc*/ 	.word	index@(_Z17complete_velocityP6float3S0_fi)
        /*00e0*/ 	.word	0x00000000


	//----- nvinfo : EIATTR_MIN_STACK_SIZE
	.align		4
.L_46:
        /*00e4*/ 	.byte	0x04, 0x12
        /*00e6*/ 	.short	(.L_48 - .L_47)
	.align		4
.L_47:
        /*00e8*/ 	.word	index@(_Z11verlet_stepP6float3S0_S0_ffi)
        /*00ec*/ 	.word	0x00000000


	//----- nvinfo : EIATTR_MIN_STACK_SIZE
	.align		4
.L_48:
        /*00f0*/ 	.byte	0x04, 0x12
        /*00f2*/ 	.short	(.L_50 - .L_49)
	.align		4
.L_49:
        /*00f4*/ 	.word	index@(_Z14compute_forcesP6float3S0_fPdi)
        /*00f8*/ 	.word	0x00000000


	//----- nvinfo : EIATTR_MIN_STACK_SIZE
	.align		4
.L_50:
        /*00fc*/ 	.byte	0x04, 0x12
        /*00fe*/ 	.short	(.L_52 - .L_51)
	.align		4
.L_51:
        /*0100*/ 	.word	index@(_Z11zero_forcesP6float3i)
        /*0104*/ 	.word	0x00000000


	//----- nvinfo : EIATTR_MIN_STACK_SIZE
	.align		4
.L_52:
        /*0108*/ 	.byte	0x04, 0x12
        /*010a*/ 	.short	(.L_54 - .L_53)
	.align		4
.L_53:
        /*010c*/ 	.word	index@(_Z15init_velocitiesP6float3P17curandStateXORWOWi)
        /*0110*/ 	.word	0x00000000


	//----- nvinfo : EIATTR_MIN_STACK_SIZE
	.align		4
.L_54:
        /*0114*/ 	.byte	0x04, 0x12
        /*0116*/ 	.short	(.L_56 - .L_55)
	.align		4
.L_55:
        /*0118*/ 	.word	index@(_Z14init_positionsP6float3fi)
        /*011c*/ 	.word	0x00000000
.L_56:


//--------------------- .nv.compat                --------------------------
	.section	.nv.compat,"",@"SHT_CUDA_COMPAT_INFO"
	.align	4
        /*0000*/ 	.byte	0x02, 0x09, 0x00, 0x00, 0x02, 0x02, 0x01, 0x00, 0x02, 0x05, 0x05, 0x00, 0x03, 0x07, 0x01, 0x01
        /*0010*/ 	.byte	0x02, 0x03, 0x00, 0x00, 0x02, 0x06, 0x01, 0x00, 0x04, 0x0b, 0x08, 0x00, 0x01, 0x00, 0x00, 0x00
        /*0020*/ 	.byte	0x00, 0x00, 0x00, 0x00


//--------------------- .nv.info._Z15compute_kineticP6float3Pdi --------------------------
	.section	.nv.info._Z15compute_kineticP6float3Pdi,"",@"SHT_CUDA_INFO"
	.sectionflags	@""
	.align	4


	//----- nvinfo : EIATTR_CUDA_API_VERSION
	.align		4
        /*0000*/ 	.byte	0x04, 0x37
        /*0002*/ 	.short	(.L_58 - .L_57)
.L_57:
        /*0004*/ 	.word	0x00000082


	//----- nvinfo : EIATTR_KPARAM_INFO
	.align		4
.L_58:
        /*0008*/ 	.byte	0x04, 0x17
        /*000a*/ 	.short	(.L_60 - .L_59)
.L_59:
        /*000c*/ 	.word	0x00000000
        /*0010*/ 	.short	0x0002
        /*0012*/ 	.short	0x0010
        /*0014*/ 	.byte	0x00, 0xf0, 0x11, 0x00


	//----- nvinfo : EIATTR_KPARAM_INFO
	.align		4
.L_60:
        /*0018*/ 	.byte	0x04, 0x17
        /*001a*/ 	.short	(.L_62 - .L_61)
.L_61:
        /*001c*/ 	.word	0x00000000
        /*0020*/ 	.short	0x0001
        /*0022*/ 	.short	0x0008
        /*0024*/ 	.byte	0x00, 0xf5, 0x21, 0x00


	//----- nvinfo : EIATTR_KPARAM_INFO
	.align		4
.L_62:
        /*0028*/ 	.byte	0x04, 0x17
        /*002a*/ 	.short	(.L_64 - .L_63)
.L_63:
        /*002c*/ 	.word	0x00000000
        /*0030*/ 	.short	0x0000
        /*0032*/ 	.short	0x0000
        /*0034*/ 	.byte	0x00, 0xf5, 0x21, 0x00


	//----- nvinfo : EIATTR_SPARSE_MMA_MASK
	.align		4
.L_64:
        /*0038*/ 	.byte	0x03, 0x50
        /*003a*/ 	.short	0x0000


	//----- nvinfo : EIATTR_MAXREG_COUNT
	.align		4
        /*003c*/ 	.byte	0x03, 0x1b
        /*003e*/ 	.short	0x00ff


	//----- nvinfo : EIATTR_MERCURY_ISA_VERSION
	.align		4
        /*0040*/ 	.byte	0x03, 0x5f
        /*0042*/ 	.short	0x0101


	//----- nvinfo : EIATTR_VRC_CTA_INIT_COUNT
	.align		4
        /*0044*/ 	.byte	0x02, 0x4a
	.zero		1
	.zero		1


	//----- nvinfo : EIATTR_EXIT_INSTR_OFFSETS
	.align		4
        /*0048*/ 	.byte	0x04, 0x1c
        /*004a*/ 	.short	(.L_66 - .L_65)


	//   ....[0]....
.L_65:
        /*004c*/ 	.word	0x00000070


	//   ....[1]....
        /*0050*/ 	.word	0x000001c0


	//----- nvinfo : EIATTR_CRS_STACK_SIZE
	.align		4
.L_66:
        /*0054*/ 	.byte	0x04, 0x1e
        /*0056*/ 	.short	(.L_68 - .L_67)
.L_67:
        /*0058*/ 	.word	0x00000000


	//----- nvinfo : EIATTR_CBANK_PARAM_SIZE
	.align		4
.L_68:
        /*005c*/ 	.byte	0x03, 0x19
        /*005e*/ 	.short	0x0014


	//----- nvinfo : EIATTR_PARAM_CBANK
	.align		4
        /*0060*/ 	.byte	0x04, 0x0a
        /*0062*/ 	.short	(.L_70 - .L_69)
	.align		4
.L_69:
        /*0064*/ 	.word	index@(.nv.constant0._Z15compute_kineticP6float3Pdi)
        /*0068*/ 	.short	0x0380
        /*006a*/ 	.short	0x0014


	//----- nvinfo : EIATTR_SW_WAR
	.align		4
.L_70:
        /*006c*/ 	.byte	0x04, 0x36
        /*006e*/ 	.short	(.L_72 - .L_71)
.L_71:
        /*0070*/ 	.word	0x00000008
.L_72:


//--------------------- .nv.info._Z17complete_velocityP6float3S0_fi --------------------------
	.section	.nv.info._Z17complete_velocityP6float3S0_fi,"",@"SHT_CUDA_INFO"
	.sectionflags	@""
	.align	4


	//----- nvinfo : EIATTR_CUDA_API_VERSION
	.align		4
        /*0000*/ 	.byte	0x04, 0x37
        /*0002*/ 	.short	(.L_74 - .L_73)
.L_73:
        /*0004*/ 	.word	0x00000082


	//----- nvinfo : EIATTR_KPARAM_INFO
	.align		4
.L_74:
        /*0008*/ 	.byte	0x04, 0x17
        /*000a*/ 	.short	(.L_76 - .L_75)
.L_75:
        /*000c*/ 	.word	0x00000000
        /*0010*/ 	.short	0x0003
        /*0012*/ 	.short	0x0014
        /*0014*/ 	.byte	0x00, 0xf0, 0x11, 0x00


	//----- nvinfo : EIATTR_KPARAM_INFO
	.align		4
.L_76:
        /*0018*/ 	.byte	0x04, 0x17
        /*001a*/ 	.short	(.L_78 - .L_77)
.L_77:
        /*001c*/ 	.word	0x00000000
        /*0020*/ 	.short	0x0002
        /*0022*/ 	.short	0x0010
        /*0024*/ 	.byte	0x00, 0xf0, 0x11, 0x00


	//----- nvinfo : EIATTR_KPARAM_INFO
	.align		4
.L_78:
        /*0028*/ 	.byte	0x04, 0x17
        /*002a*/ 	.short	(.L_80 - .L_79)
.L_79:
        /*002c*/ 	.word	0x00000000
        /*0030*/ 	.short	0x0001
        /*0032*/ 	.short	0x0008
        /*0034*/ 	.byte	0x00, 0xf5, 0x21, 0x00


	//----- nvinfo : EIATTR_KPARAM_INFO
	.align		4
.L_80:
        /*0038*/ 	.byte	0x04, 0x17
        /*003a*/ 	.short	(.L_82 - .L_81)
.L_81:
        /*003c*/ 	.word	0x00000000
        /*0040*/ 	.short	0x0000
        /*0042*/ 	.short	0x0000
        /*0044*/ 	.byte	0x00, 0xf5, 0x21, 0x00


	//----- nvinfo : EIATTR_SPARSE_MMA_MASK
	.align		4
.L_82:
        /*0048*/ 	.byte	0x03, 0x50
        /*004a*/ 	.short	0x0000


	//----- nvinfo : EIATTR_MAXREG_COUNT
	.align		4
        /*004c*/ 	.byte	0x03, 0x1b
        /*004e*/ 	.short	0x00ff


	//----- nvinfo : EIATTR_MERCURY_ISA_VERSION
	.align		4
        /*0050*/ 	.byte	0x03, 0x5f
        /*0052*/ 	.short	0x0101


	//----- nvinfo : EIATTR_VRC_CTA_INIT_COUNT
	.align		4
        /*0054*/ 	.byte	0x02, 0x4a
	.zero		1
	.zero		1


	//----- nvinfo : EIATTR_EXIT_INSTR_OFFSETS
	.align		4
        /*0058*/ 	.byte	0x04, 0x1c
        /*005a*/ 	.short	(.L_84 - .L_83)


	//   ....[0]....
.L_83:
        /*005c*/ 	.word	0x00000070


	//   ....[1]....
        /*0060*/ 	.word	0x000001b0


	//----- nvinfo : EIATTR_CBANK_PARAM_SIZE
	.align		4
.L_84:
        /*0064*/ 	.byte	0x03, 0x19
        /*0066*/ 	.short	0x0018


	//----- nvinfo : EIATTR_PARAM_CBANK
	.align		4
        /*0068*/ 	.byte	0x04, 0x0a
        /*006a*/ 	.short	(.L_86 - .L_85)
	.align		4
.L_85:
        /*006c*/ 	.word	index@(.nv.constant0._Z17complete_velocityP6float3S0_fi)
        /*0070*/ 	.short	0x0380
        /*0072*/ 	.short	0x0018


	//----- nvinfo : EIATTR_SW_WAR
	.align		4
.L_86:
        /*0074*/ 	.byte	0x04, 0x36
        /*0076*/ 	.short	(.L_88 - .L_87)
.L_87:
        /*0078*/ 	.word	0x00000008
.L_88:


//--------------------- .nv.info._Z11verlet_stepP6float3S0_S0_ffi --------------------------
	.section	.nv.info._Z11verlet_stepP6float3S0_S0_ffi,"",@"SHT_CUDA_INFO"
	.sectionflags	@""
	.align	4


	//----- nvinfo : EIATTR_CUDA_API_VERSION
	.align		4
        /*0000*/ 	.byte	0x04, 0x37
        /*0002*/ 	.short	(.L_90 - .L_89)
.L_89:
        /*0004*/ 	.word	0x00000082


	//----- nvinfo : EIATTR_KPARAM_INFO
	.align		4
.L_90:
        /*0008*/ 	.byte	0x04, 0x17
        /*000a*/ 	.short	(.L_92 - .L_91)
.L_91:
        /*000c*/ 	.word	0x00000000
        /*0010*/ 	.short	0x0005
        /*0012*/ 	.short	0x0020
        /*0014*/ 	.byte	0x00, 0xf0, 0x11, 0x00


	//----- nvinfo : EIATTR_KPARAM_INFO
	.align		4
.L_92:
        /*0018*/ 	.byte	0x04, 0x17
        /*001a*/ 	.short	(.L_94 - .L_93)
.L_93:
        /*001c*/ 	.word	0x00000000
        /*0020*/ 	.short	0x0004
        /*0022*/ 	.short	0x001c
        /*0024*/ 	.byte	0x00, 0xf0, 0x11, 0x00


	//----- nvinfo : EIATTR_KPARAM_INFO
	.align		4
.L_94:
        /*0028*/ 	.byte	0x04, 0x17
        /*002a*/ 	.short	(.L_96 - .L_95)
.L_95:
        /*002c*/ 	.word	0x00000000
        /*0030*/ 	.short	0x0003
        /*0032*/ 	.short	0x0018
        /*0034*/ 	.byte	0x00, 0xf0, 0x11, 0x00


	//----- nvinfo : EIATTR_KPARAM_INFO
	.align		4
.L_96:
        /*0038*/ 	.byte	0x04, 0x17
        /*003a*/ 	.short	(.L_98 - .L_97)
.L_97:
        /*003c*/ 	.word	0x00000000
        /*0040*/ 	.short	0x0002
        /*0042*/ 	.short	0x0010
        /*0044*/ 	.byte	0x00, 0xf5, 0x21, 0x00


	//----- nvinfo : EIATTR_KPARAM_INFO
	.align		4
.L_98:
        /*0048*/ 	.byte	0x04, 0x17
        /*004a*/ 	.short	(.L_100 - .L_99)
.L_99:
        /*004c*/ 	.word	0x00000000
        /*0050*/ 	.short	0x0001
        /*0052*/ 	.short	0x0008
        /*0054*/ 	.byte	0x00, 0xf5, 0x21, 0x00


	//----- nvinfo : EIATTR_KPARAM_INFO
	.align		4
.L_100:
        /*0058*/ 	.byte	0x04, 0x17
        /*005a*/ 	.short	(.L_102 - .L_101)
.L_101:
        /*005c*/ 	.word	0x00000000
        /*0060*/ 	.short	0x0000
        /*0062*/ 	.short	0x0000
        /*0064*/ 	.byte	0x00, 0xf5, 0x21, 0x00


	//----- nvinfo : EIATTR_SPARSE_MMA_MASK
	.align		4
.L_102:
        /*0068*/ 	.byte	0x03, 0x50
        /*006a*/ 	.short	0x0000


	//----- nvinfo : EIATTR_MAXREG_COUNT
	.align		4
        /*006c*/ 	.byte	0x03, 0x1b
        /*006e*/ 	.short	0x00ff


	//----- nvinfo : EIATTR_MERCURY_ISA_VERSION
	.align		4
        /*0070*/ 	.byte	0x03, 0x5f
        /*0072*/ 	.short	0x0101


	//----- nvinfo : EIATTR_VRC_CTA_INIT_COUNT
	.align		4
        /*0074*/ 	.byte	0x02, 0x4a
	.zero		1
	.zero		1


	//----- nvinfo : EIATTR_EXIT_INSTR_OFFSETS
	.align		4
        /*0078*/ 	.byte	0x04, 0x1c
        /*007a*/ 	.short	(.L_104 - .L_103)


	//   ....[0]....
.L_103:
        /*007c*/ 	.word	0x00000070


	//   ....[1]....
        /*0080*/ 	.word	0x00001020


	//----- nvinfo : EIATTR_CRS_STACK_SIZE
	.align		4
.L_104:
        /*0084*/ 	.byte	0x04, 0x1e
        /*0086*/ 	.short	(.L_106 - .L_105)
.L_105:
        /*0088*/ 	.word	0x00000000


	//----- nvinfo : EIATTR_CBANK_PARAM_SIZE
	.align		4
.L_106:
        /*008c*/ 	.byte	0x03, 0x19
        /*008e*/ 	.short	0x0024


	//----- nvinfo : EIATTR_PARAM_CBANK
	.align		4
        /*0090*/ 	.byte	0x04, 0x0a
        /*0092*/ 	.short	(.L_108 - .L_107)
	.align		4
.L_107:
        /*0094*/ 	.word	index@(.nv.constant0._Z11verlet_stepP6float3S0_S0_ffi)
        /*0098*/ 	.short	0x0380
        /*009a*/ 	.short	0x0024


	//----- nvinfo : EIATTR_SW_WAR
	.align		4
.L_108:
        /*009c*/ 	.byte	0x04, 0x36
        /*009e*/ 	.short	(.L_110 - .L_109)
.L_109:
        /*00a0*/ 	.word	0x00000008
.L_110:


//--------------------- .nv.info._Z14compute_forcesP6float3S0_fPdi --------------------------
	.section	.nv.info._Z14compute_forcesP6float3S0_fPdi,"",@"SHT_CUDA_INFO"
	.sectionflags	@""
	.align	4


	//----- nvinfo : EIATTR_CUDA_API_VERSION
	.align		4
        /*0000*/ 	.byte	0x04, 0x37
        /*0002*/ 	.short	(.L_112 - .L_111)
.L_111:
        /*0004*/ 	.word	0x00000082


	//----- nvinfo : EIATTR_KPARAM_INFO
	.align		4
.L_112:
        /*0008*/ 	.byte	0x04, 0x17
        /*000a*/ 	.short	(.L_114 - .L_113)
.L_113:
        /*000c*/ 	.word	0x00000000
        /*0010*/ 	.short	0x0004
        /*0012*/ 	.short	0x0020
        /*0014*/ 	.byte	0x00, 0xf0, 0x11, 0x00


	//----- nvinfo : EIATTR_KPARAM_INFO
	.align		4
.L_114:
        /*0018*/ 	.byte	0x04, 0x17
        /*001a*/ 	.short	(.L_116 - .L_115)
.L_115:
        /*001c*/ 	.word	0x00000000
        /*0020*/ 	.short	0x0003
        /*0022*/ 	.short	0x0018
        /*0024*/ 	.byte	0x00, 0xf5, 0x21, 0x00


	//----- nvinfo : EIATTR_KPARAM_INFO
	.align		4
.L_116:
        /*0028*/ 	.byte	0x04, 0x17
        /*002a*/ 	.short	(.L_118 - .L_117)
.L_117:
        /*002c*/ 	.word	0x00000000
        /*0030*/ 	.short	0x0002
        /*0032*/ 	.short	0x0010
        /*0034*/ 	.byte	0x00, 0xf0, 0x11, 0x00


	//----- nvinfo : EIATTR_KPARAM_INFO
	.align		4
.L_118:
        /*0038*/ 	.byte	0x04, 0x17
        /*003a*/ 	.short	(.L_120 - .L_119)
.L_119:
        /*003c*/ 	.word	0x00000000
        /*0040*/ 	.short	0x0001
        /*0042*/ 	.short	0x0008
        /*0044*/ 	.byte	0x00, 0xf5, 0x21, 0x00


	//----- nvinfo : EIATTR_KPARAM_INFO
	.align		4
.L_120:
        /*0048*/ 	.byte	0x04, 0x17
        /*004a*/ 	.short	(.L_122 - .L_121)
.L_121:
        /*004c*/ 	.word	0x00000000
        /*0050*/ 	.short	0x0000
        /*0052*/ 	.short	0x0000
        /*0054*/ 	.byte	0x00, 0xf5, 0x21, 0x00


	//----- nvinfo : EIATTR_SPARSE_MMA_MASK
	.align		4
.L_122:
        /*0058*/ 	.byte	0x03, 0x50
        /*005a*/ 	.short	0x0000


	//----- nvinfo : EIATTR_MAXREG_COUNT
	.align		4
        /*005c*/ 	.byte	0x03, 0x1b
        /*005e*/ 	.short	0x00ff


	//----- nvinfo : EIATTR_MERCURY_ISA_VERSION
	.align		4
        /*0060*/ 	.byte	0x03, 0x5f
        /*0062*/ 	.short	0x0101


	//----- nvinfo : EIATTR_VRC_CTA_INIT_COUNT
	.align		4
        /*0064*/ 	.byte	0x02, 0x4a
	.zero		1
	.zero		1


	//----- nvinfo : EIATTR_EXIT_INSTR_OFFSETS
	.align		4
        /*0068*/ 	.byte	0x04, 0x1c
        /*006a*/ 	.short	(.L_124 - .L_123)


	//   ....[0]....
.L_123:
        /*006c*/ 	.word	0x00000070


	//   ....[1]....
        /*0070*/ 	.word	0x00001ff0


	//----- nvinfo : EIATTR_CRS_STACK_SIZE
	.align		4
.L_124:
        /*0074*/ 	.byte	0x04, 0x1e
        /*0076*/ 	.short	(.L_126 - .L_125)
.L_125:
        /*0078*/ 	.word	0x00000000


	//----- nvinfo : EIATTR_CBANK_PARAM_SIZE
	.align		4
.L_126:
        /*007c*/ 	.byte	0x03, 0x19
        /*007e*/ 	.short	0x0024


	//----- nvinfo : EIATTR_PARAM_CBANK
	.align		4
        /*0080*/ 	.byte	0x04, 0x0a
        /*0082*/ 	.short	(.L_128 - .L_127)
	.align		4
.L_127:
        /*0084*/ 	.word	index@(.nv.constant0._Z14compute_forcesP6float3S0_fPdi)
        /*0088*/ 	.short	0x0380
        /*008a*/ 	.short	0x0024


	//----- nvinfo : EIATTR_SW_WAR
	.align		4
.L_128:
        /*008c*/ 	.byte	0x04, 0x36
        /*008e*/ 	.short	(.L_130 - .L_129)
.L_129:
        /*0090*/ 	.word	0x00000008
.L_130:


//--------------------- .nv.info._Z11zero_forcesP6float3i --------------------------
	.section	.nv.info._Z11zero_forcesP6float3i,"",@"SHT_CUDA_INFO"
	.sectionflags	@""
	.align	4


	//----- nvinfo : EIATTR_CUDA_API_VERSION
	.align		4
        /*0000*/ 	.byte	0x04, 0x37
        /*0002*/ 	.short	(.L_132 - .L_131)
.L_131:
        /*0004*/ 	.word	0x00000082


	//----- nvinfo : EIATTR_KPARAM_INFO
	.align		4
.L_132:
        /*0008*/ 	.byte	0x04, 0x17
        /*000a*/ 	.short	(.L_134 - .L_133)
.L_133:
        /*000c*/ 	.word	0x00000000
        /*0010*/ 	.short	0x0001
        /*0012*/ 	.short	0x0008
        /*0014*/ 	.byte	0x00, 0xf0, 0x11, 0x00


	//----- nvinfo : EIATTR_KPARAM_INFO
	.align		4
.L_134:
        /*0018*/ 	.byte	0x04, 0x17
        /*001a*/ 	.short	(.L_136 - .L_135)
.L_135:
        /*001c*/ 	.word	0x00000000
        /*0020*/ 	.short	0x0000
        /*0022*/ 	.short	0x0000
        /*0024*/ 	.byte	0x00, 0xf5, 0x21, 0x00


	//----- nvinfo : EIATTR_SPARSE_MMA_MASK
	.align		4
.L_136:
        /*0028*/ 	.byte	0x03, 0x50
        /*002a*/ 	.short	0x0000


	//----- nvinfo : EIATTR_MAXREG_COUNT
	.align		4
        /*002c*/ 	.byte	0x03, 0x1b
        /*002e*/ 	.short	0x00ff


	//----- nvinfo : EIATTR_MERCURY_ISA_VERSION
	.align		4
        /*0030*/ 	.byte	0x03, 0x5f
        /*0032*/ 	.short	0x0101


	//----- nvinfo : EIATTR_VRC_CTA_INIT_COUNT
	.align		4
        /*0034*/ 	.byte	0x02, 0x4a
	.zero		1
	.zero		1


	//----- nvinfo : EIATTR_EXIT_INSTR_OFFSETS
	.align		4
        /*0038*/ 	.byte	0x04, 0x1c
        /*003a*/ 	.short	(.L_138 - .L_137)


	//   ....[0]....
.L_137:
        /*003c*/ 	.word	0x00000070


	//   ....[1]....
        /*0040*/ 	.word	0x000000e0


	//----- nvinfo : EIATTR_CBANK_PARAM_SIZE
	.align		4
.L_138:
        /*0044*/ 	.byte	0x03, 0x19
        /*0046*/ 	.short	0x000c


	//----- nvinfo : EIATTR_PARAM_CBANK
	.align		4
        /*0048*/ 	.byte	0x04, 0x0a
        /*004a*/ 	.short	(.L_140 - .L_139)
	.align		4
.L_139:
        /*004c*/ 	.word	index@(.nv.constant0._Z11zero_forcesP6float3i)
        /*0050*/ 	.short	0x0380
        /*0052*/ 	.short	0x000c


	//----- nvinfo : EIATTR_SW_WAR
	.align		4
.L_140:
        /*0054*/ 	.byte	0x04, 0x36
        /*0056*/ 	.short	(.L_142 - .L_141)
.L_141:
        /*0058*/ 	.word	0x00000008
.L_142:


//--------------------- .nv.info._Z15init_velocitiesP6float3P17curandStateXORWOWi --------------------------
	.section	.nv.info._Z15init_velocitiesP6float3P17curandStateXORWOWi,"",@"SHT_CUDA_INFO"
	.sectionflags	@""
	.align	4


	//----- nvinfo : EIATTR_CUDA_API_VERSION
	.align		4
        /*0000*/ 	.byte	0x04, 0x37
        /*0002*/ 	.short	(.L_144 - .L_143)
.L_143:
        /*0004*/ 	.word	0x00000082


	//----- nvinfo : EIATTR_KPARAM_INFO
	.align		4
.L_144:
        /*0008*/ 	.byte	0x04, 0x17
        /*000a*/ 	.short	(.L_146 - .L_145)
.L_145:
        /*000c*/ 	.word	0x00000000
        /*0010*/ 	.short	0x0002
        /*0012*/ 	.short	0x0010
        /*0014*/ 	.byte	0x00, 0xf0, 0x11, 0x00


	//----- nvinfo : EIATTR_KPARAM_INFO
	.align		4
.L_146:
        /*0018*/ 	.byte	0x04, 0x17
        /*001a*/ 	.short	(.L_148 - .L_147)
.L_147:
        /*001c*/ 	.word	0x00000000
        /*0020*/ 	.short	0x0001
        /*0022*/ 	.short	0x0008
        /*0024*/ 	.byte	0x00, 0xf5, 0x21, 0x00


	//----- nvinfo : EIATTR_KPARAM_INFO
	.align		4
.L_148:
        /*0028*/ 	.byte	0x04, 0x17
        /*002a*/ 	.short	(.L_150 - .L_149)
.L_149:
        /*002c*/ 	.word	0x00000000
        /*0030*/ 	.short	0x0000
        /*0032*/ 	.short	0x0000
        /*0034*/ 	.byte	0x00, 0xf5, 0x21, 0x00


	//----- nvinfo : EIATTR_SPARSE_MMA_MASK
	.align		4
.L_150:
        /*0038*/ 	.byte	0x03, 0x50
        /*003a*/ 	.short	0x0000


	//----- nvinfo : EIATTR_MAXREG_COUNT
	.align		4
        /*003c*/ 	.byte	0x03, 0x1b
        /*003e*/ 	.short	0x00ff


	//----- nvinfo : EIATTR_MERCURY_ISA_VERSION
	.align		4
        /*0040*/ 	.byte	0x03, 0x5f
        /*0042*/ 	.short	0x0101


	//----- nvinfo : EIATTR_VRC_CTA_INIT_COUNT
	.align		4
        /*0044*/ 	.byte	0x02, 0x4a
	.zero		1
	.zero		1


	//----- nvinfo : EIATTR_EXIT_INSTR_OFFSETS
	.align		4
        /*0048*/ 	.byte	0x04, 0x1c
        /*004a*/ 	.short	(.L_152 - .L_151)


	//   ....[0]....
.L_151:
        /*004c*/ 	.word	0x00000070


	//   ....[1]....
        /*0050*/ 	.word	0x00001f10


	//----- nvinfo : EIATTR_CRS_STACK_SIZE
	.align		4
.L_152:
        /*0054*/ 	.byte	0x04, 0x1e
        /*0056*/ 	.short	(.L_154 - .L_153)
.L_153:
        /*0058*/ 	.word	0x00000000


	//----- nvinfo : EIATTR_CBANK_PARAM_SIZE
	.align		4
.L_154:
        /*005c*/ 	.byte	0x03, 0x19
        /*005e*/ 	.short	0x0014


	//----- nvinfo : EIATTR_PARAM_CBANK
	.align		4
        /*0060*/ 	.byte	0x04, 0x0a
        /*0062*/ 	.short	(.L_156 - .L_155)
	.align		4
.L_155:
        /*0064*/ 	.word	index@(.nv.constant0._Z15init_velocitiesP6float3P17curandStateXORWOWi)
        /*0068*/ 	.short	0x0380
        /*006a*/ 	.short	0x0014


	//----- nvinfo : EIATTR_SW_WAR
	.align		4
.L_156:
        /*006c*/ 	.byte	0x04, 0x36
        /*006e*/ 	.short	(.L_158 - .L_157)
.L_157:
        /*0070*/ 	.word	0x00000008
.L_158:


//--------------------- .nv.info._Z14init_positionsP6float3fi --------------------------
	.section	.nv.info._Z14init_positionsP6float3fi,"",@"SHT_CUDA_INFO"
	.sectionflags	@""
	.align	4


	//----- nvinfo : EIATTR_CUDA_API_VERSION
	.align		4
        /*0000*/ 	.byte	0x04, 0x37
        /*0002*/ 	.short	(.L_160 - .L_159)
.L_159:
        /*0004*/ 	.word	0x00000082


	//----- nvinfo : EIATTR_KPARAM_INFO
	.align		4
.L_160:
        /*0008*/ 	.byte	0x04, 0x17
        /*000a*/ 	.short	(.L_162 - .L_161)
.L_161:
        /*000c*/ 	.word	0x00000000
        /*0010*/ 	.short	0x0002
        /*0012*/ 	.short	0x000c
        /*0014*/ 	.byte	0x00, 0xf0, 0x11, 0x00


	//----- nvinfo : EIATTR_KPARAM_INFO
	.align		4
.L_162:
        /*0018*/ 	.byte	0x04, 0x17
        /*001a*/ 	.short	(.L_164 - .L_163)
.L_163:
        /*001c*/ 	.word	0x00000000
        /*0020*/ 	.short	0x0001
        /*0022*/ 	.short	0x0008
        /*0024*/ 	.byte	0x00, 0xf0, 0x11, 0x00


	//----- nvinfo : EIATTR_KPARAM_INFO
	.align		4
.L_164:
        /*0028*/ 	.byte	0x04, 0x17
        /*002a*/ 	.short	(.L_166 - .L_165)
.L_165:
        /*002c*/ 	.word	0x00000000
        /*0030*/ 	.short	0x0000
        /*0032*/ 	.short	0x0000
        /*0034*/ 	.byte	0x00, 0xf5, 0x21, 0x00


	//----- nvinfo : EIATTR_SPARSE_MMA_MASK
	.align		4
.L_166:
        /*0038*/ 	.byte	0x03, 0x50
        /*003a*/ 	.short	0x0000


	//----- nvinfo : EIATTR_MAXREG_COUNT
	.align		4
        /*003c*/ 	.byte	0x03, 0x1b
        /*003e*/ 	.short	0x00ff


	//----- nvinfo : EIATTR_MERCURY_ISA_VERSION
	.align		4
        /*0040*/ 	.byte	0x03, 0x5f
        /*0042*/ 	.short	0x0101


	//----- nvinfo : EIATTR_VRC_CTA_INIT_COUNT
	.align		4
        /*0044*/ 	.byte	0x02, 0x4a
	.zero		1
	.zero		1


	//----- nvinfo : EIATTR_EXIT_INSTR_OFFSETS
	.align		4
        /*0048*/ 	.byte	0x04, 0x1c
        /*004a*/ 	.short	(.L_168 - .L_167)


	//   ....[0]....
.L_167:
        /*004c*/ 	.word	0x00000070


	//   ....[1]....
        /*0050*/ 	.word	0x00000700


	//----- nvinfo : EIATTR_CRS_STACK_SIZE
	.align		4
.L_168:
        /*0054*/ 	.byte	0x04, 0x1e
        /*0056*/ 	.short	(.L_170 - .L_169)
.L_169:
        /*0058*/ 	.word	0x00000000


	//----- nvinfo : EIATTR_CBANK_PARAM_SIZE
	.align		4
.L_170:
        /*005c*/ 	.byte	0x03, 0x19
        /*005e*/ 	.short	0x0010


	//----- nvinfo : EIATTR_PARAM_CBANK
	.align		4
        /*0060*/ 	.byte	0x04, 0x0a
        /*0062*/ 	.short	(.L_172 - .L_171)
	.align		4
.L_171:
        /*0064*/ 	.word	index@(.nv.constant0._Z14init_positionsP6float3fi)
        /*0068*/ 	.short	0x0380
        /*006a*/ 	.short	0x0010


	//----- nvinfo : EIATTR_SW_WAR
	.align		4
.L_172:
        /*006c*/ 	.byte	0x04, 0x36
        /*006e*/ 	.short	(.L_174 - .L_173)
.L_173:
        /*0070*/ 	.word	0x00000008
.L_174:


//--------------------- .nv.callgraph             --------------------------
	.section	.nv.callgraph,"",@"SHT_CUDA_CALLGRAPH"
	.align	4
	.sectionentsize	8
	.align		4
        /*0000*/ 	.word	0x00000000
	.align		4
        /*0004*/ 	.word	0xffffffff
	.align		4
        /*0008*/ 	.word	0x00000000
	.align		4
        /*000c*/ 	.word	0xfffffffe
	.align		4
        /*0010*/ 	.word	0x00000000
	.align		4
        /*0014*/ 	.word	0xfffffffd
	.align		4
        /*0018*/ 	.word	0x00000000
	.align		4
        /*001c*/ 	.word	0xfffffffc


//--------------------- .nv.constant4             --------------------------
	.section	.nv.constant4,"a",@progbits
	.align	8
	.align		8
.nv.constant4:
        /*0000*/ 	.dword	precalc_xorwow_matrix
	.align		8
        /*0008*/ 	.dword	precalc_xorwow_offset_matrix
	.align		8
        /*0010*/ 	.dword	mrg32k3aM1
	.align		8
        /*0018*/ 	.dword	mrg32k3aM2
	.align		8
        /*0020*/ 	.dword	mrg32k3aM1SubSeq
	.align		8
        /*0028*/ 	.dword	mrg32k3aM2SubSeq
	.align		8
        /*0030*/ 	.dword	mrg32k3aM1Seq
	.align		8
        /*0038*/ 	.dword	mrg32k3aM2Seq


//--------------------- .nv.constant3             --------------------------
	.section	.nv.constant3,"a",@progbits
	.align	8
.nv.constant3:
	.type		__cr_lgamma_table,@object
	.size		__cr_lgamma_table,(.L_8 - __cr_lgamma_table)
__cr_lgamma_table:
        /*0000*/ 	.byte	0x00, 0x00, 0x00, 0x00, 0x00, 0x00, 0x00, 0x00, 0x00, 0x00, 0x00, 0x00, 0x00, 0x00, 0x00, 0x00
        /*0010*/ 	.byte	0xef, 0x39, 0xfa, 0xfe, 0x42, 0x2e, 0xe6, 0x3f, 0x02, 0x20, 0x2a, 0xfa, 0x0b, 0xab, 0xfc, 0x3f
        /*0020*/ 	.byte	0xf9, 0x2c, 0x92, 0x7c, 0xa7, 0x6c, 0x09, 0x40, 0xc9, 0x79, 0x44, 0x3c, 0x64, 0x26, 0x13, 0x40
        /*0030*/ 	.byte	0xca, 0x01, 0xcf, 0x3a, 0x27, 0x51, 0x1a, 0x40, 0x30, 0xcc, 0x2d, 0xf3, 0xe1, 0x0c, 0x21, 0x40
        /*0040*/ 	.byte	0x0d, 0xb7, 0xfc, 0x82, 0x8e, 0x35, 0x25, 0x40
.L_8:


//--------------------- .text._Z15compute_kineticP6float3Pdi --------------------------
	.section	.text._Z15compute_kineticP6float3Pdi,"ax",@progbits
	.align	128
        .global         _Z15compute_kineticP6float3Pdi
        .type           _Z15compute_kineticP6float3Pdi,@function
        .size           _Z15compute_kineticP6float3Pdi,(.L_x_117 - _Z15compute_kineticP6float3Pdi)
        .other          _Z15compute_kineticP6float3Pdi,@"STO_CUDA_ENTRY STV_DEFAULT"
_Z15compute_kineticP6float3Pdi:
.text._Z15compute_kineticP6float3Pdi:
[----:B------:R-:W-:Y:S01]  /*0000*/  LDC R1, c[0x0][0x37c] ;  /* 0x0000df00ff017b82 */ /* 0x000fe20000000800 */
[----:B------:R-:W0:Y:S07]  /*0010*/  S2R R0, SR_TID.X ;  /* 0x0000000000007919 */ /* 0x000e2e0000002100 */
[----:B------:R-:W0:Y:S01]  /*0020*/  S2UR UR4, SR_CTAID.X ;  /* 0x00000000000479c3 */ /* 0x000e220000002500 */
[----:B------:R-:W1:Y:S07]  /*0030*/  LDCU UR5, c[0x0][0x390] ;  /* 0x00007200ff0577ac */ /* 0x000e6e0008000800 */
[----:B------:R-:W0:Y:S02]  /*0040*/  LDC R5, c[0x0][0x360] ;  /* 0x0000d800ff057b82 */ /* 0x000e240000000800 */
[----:B0-----:R-:W-:-:S05]  /*0050*/  IMAD R5, R5, UR4, R0 ;  /* 0x0000000405057c24 */ /* 0x001fca000f8e0200 */
[----:B-1----:R-:W-:-:S13]  /*0060*/  ISETP.GE.AND P0, PT, R5, UR5, PT ;  /* 0x0000000505007c0c */ /* 0x002fda000bf06270 */
[----:B------:R-:W-:Y:S05]  /*0070*/  @P0 EXIT ;  /* 0x000000000000094d */ /* 0x000fea0003800000 */
[----:B------:R-:W0:Y:S01]  /*0080*/  LDC.64 R2, c[0x0][0x380] ;  /* 0x0000e000ff027b82 */ /* 0x000e220000000a00 */
[----:B------:R-:W1:Y:S07]  /*0090*/  LDCU.64 UR4, c[0x0][0x358] ;  /* 0x00006b00ff0477ac */ /* 0x000e6e0008000a00 */
[----:B------:R-:W2:Y:S01]  /*00a0*/  LDC.64 R10, c[0x0][0x388] ;  /* 0x0000e200ff0a7b82 */ /* 0x000ea20000000a00 */
[----:B0-----:R-:W-:-:S05]  /*00b0*/  IMAD.WIDE R2, R5, 0xc, R2 ;  /* 0x0000000c05027825 */ /* 0x001fca00078e0202 */
[----:B-1----:R-:W3:Y:S04]  /*00c0*/  LDG.E R6, desc[UR4][R2.64+0x4] ;  /* 0x0000040402067981 */ /* 0x002ee8000c1e1900 */
[----:B------:R-:W4:Y:S04]  /*00d0*/  LDG.E R0, desc[UR4][R2.64] ;  /* 0x0000000402007981 */ /* 0x000f28000c1e1900 */
[----:B------:R-:W4:Y:S04]  /*00e0*/  LDG.E R8, desc[UR4][R2.64+0x8] ;  /* 0x0000080402087981 */ /* 0x000f28000c1e1900 */
[----:B--2---:R0:W5:Y:S01]  /*00f0*/  LDG.E.64 R4, desc[UR4][R10.64] ;  /* 0x000000040a047981 */ /* 0x004162000c1e1b00 */
[----:B---3--:R-:W-:-:S04]  /*0100*/  FMUL R7, R6, R6 ;  /* 0x0000000606077220 */ /* 0x008fc80000400000 */
[----:B----4-:R-:W-:-:S04]  /*0110*/  FFMA R7, R0, R0, R7 ;  /* 0x0000000000077223 */ /* 0x010fc80000000007 */
[----:B------:R-:W-:-:S06]  /*0120*/  FFMA R8, R8, R8, R7 ;  /* 0x0000000808087223 */ /* 0x000fcc0000000007 */
[----:B0-----:R-:W1:Y:S02]  /*0130*/  F2F.F64.F32 R8, R8 ;  /* 0x0000000800087310 */ /* 0x001e640000201800 */
.L_x_0:
[----:B-1---5:R-:W-:Y:S01]  /*0140*/  DFMA R6, R8, 0.5, R4 ;  /* 0x3fe000000806782b */ /* 0x022fe20000000004 */
[----:B------:R-:W-:Y:S09]  /*0150*/  YIELD ;  /* 0x0000000000007946 */ /* 0x000ff20003800000 */
[----:B------:R-:W2:Y:S02]  /*0160*/  ATOMG.E.CAS.64.STRONG.GPU PT, R6, [R10], R4, R6 ;  /* 0x000000040a0673a9 */ /* 0x000ea400001ee506 */
[----:B--2---:R-:W-:-:S02]  /*0170*/  ISETP.NE.U32.AND P0, PT, R4, R6, PT ;  /* 0x000000060400720c */ /* 0x004fc40003f05070 */
[----:B------:R-:W-:Y:S02]  /*0180*/  MOV R4, R6 ;  /* 0x0000000600047202 */ /* 0x000fe40000000f00 */
[-C--:B------:R-:W-:Y:S02]  /*0190*/  ISETP.NE.AND.EX P0, PT, R5, R7.reuse, PT, P0 ;  /* 0x000000070500720c */ /* 0x080fe40003f05300 */
[----:B------:R-:W-:-:S11]  /*01a0*/  MOV R5, R7 ;  /* 0x0000000700057202 */ /* 0x000fd60000000f00 */
[----:B------:R-:W-:Y:S05]  /*01b0*/  @P0 BRA `(.L_x_0) ;  /* 0xfffffffc00e00947 */ /* 0x000fea000383ffff */
[----:B------:R-:W-:Y:S05]  /*01c0*/  EXIT ;  /* 0x000000000000794d */ /* 0x000fea0003800000 */
.L_x_1:
[----:B------:R-:W-:-:S00]  /*01d0*/  BRA `(.L_x_1) ;  /* 0xfffffffc00fc7947 */ /* 0x000fc0000383ffff */
[----:B------:R-:W-:-:S00]  /*01e0*/  NOP ;  /* 0x0000000000007918 */ /* 0x000fc00000000000 */
        /* <DEDUP_REMOVED lines=9> */
.L_x_117:


//--------------------- .text._Z17complete_velocityP6float3S0_fi --------------------------
	.section	.text._Z17complete_velocityP6float3S0_fi,"ax",@progbits
	.align	128
        .global         _Z17complete_velocityP6float3S0_fi
        .type           _Z17complete_velocityP6float3S0_fi,@function
        .size           _Z17complete_velocityP6float3S0_fi,(.L_x_118 - _Z17complete_velocityP6float3S0_fi)
        .other          _Z17complete_velocityP6float3S0_fi,@"STO_CUDA_ENTRY STV_DEFAULT"
_Z17complete_velocityP6float3S0_fi:
.text._Z17complete_velocityP6float3S0_fi:
        /* <DEDUP_REMOVED lines=10> */
[----:B------:R-:W2:Y:S08]  /*00a0*/  LDC.64 R4, c[0x0][0x380] ;  /* 0x0000e000ff047b82 */ /* 0x000eb00000000a00 */
[----:B------:R-:W3:Y:S01]  /*00b0*/  LDC R0, c[0x0][0x390] ;  /* 0x0000e400ff007b82 */ /* 0x000ee20000000800 */
[----:B0-----:R-:W-:-:S04]  /*00c0*/  IMAD.WIDE R2, R7, 0xc, R2 ;  /* 0x0000000c07027825 */ /* 0x001fc800078e0202 */
[----:B--2---:R-:W-:Y:S02]  /*00d0*/  IMAD.WIDE R4, R7, 0xc, R4 ;  /* 0x0000000c07047825 */ /* 0x004fe400078e0204 */
[----:B-1----:R-:W2:Y:S04]  /*00e0*/  LDG.E R7, desc[UR4][R2.64] ;  /* 0x0000000402077981 */ /* 0x002ea8000c1e1900 */
[----:B------:R-:W2:Y:S01]  /*00f0*/  LDG.E R9, desc[UR4][R4.64] ;  /* 0x0000000404097981 */ /* 0x000ea2000c1e1900 */
[----:B---3--:R-:W-:-:S03]  /*0100*/  FMUL R0, R0, 0.5 ;  /* 0x3f00000000007820 */ /* 0x008fc60000400000 */
[----:B------:R-:W3:Y:S04]  /*0110*/  LDG.E R11, desc[UR4][R4.64+0x4] ;  /* 0x00000404040b7981 */ /* 0x000ee8000c1e1900 */
[----:B------:R-:W4:Y:S01]  /*0120*/  LDG.E R13, desc[UR4][R4.64+0x8] ;  /* 0x00000804040d7981 */ /* 0x000f22000c1e1900 */
[----:B--2---:R-:W-:-:S05]  /*0130*/  FFMA R7, R0, R7, R9 ;  /* 0x0000000700077223 */ /* 0x004fca0000000009 */
[----:B------:R-:W-:Y:S04]  /*0140*/  STG.E desc[UR4][R4.64], R7 ;  /* 0x0000000704007986 */ /* 0x000fe8000c101904 */
[----:B------:R-:W3:Y:S02]  /*0150*/  LDG.E R9, desc[UR4][R2.64+0x4] ;  /* 0x0000040402097981 */ /* 0x000ee4000c1e1900 */
[----:B---3--:R-:W-:-:S05]  /*0160*/  FFMA R9, R0, R9, R11 ;  /* 0x0000000900097223 */ /* 0x008fca000000000b */
[----:B------:R-:W-:Y:S04]  /*0170*/  STG.E desc[UR4][R4.64+0x4], R9 ;  /* 0x0000040904007986 */ /* 0x000fe8000c101904 */
[----:B------:R-:W4:Y:S02]  /*0180*/  LDG.E R11, desc[UR4][R2.64+0x8] ;  /* 0x00000804020b7981 */ /* 0x000f24000c1e1900 */
[----:B----4-:R-:W-:-:S05]  /*0190*/  FFMA R11, R0, R11, R13 ;  /* 0x0000000b000b7223 */ /* 0x010fca000000000d */
[----:B------:R-:W-:Y:S01]  /*01a0*/  STG.E desc[UR4][R4.64+0x8], R11 ;  /* 0x0000080b04007986 */ /* 0x000fe2000c101904 */
[----:B------:R-:W-:Y:S05]  /*01b0*/  EXIT ;  /* 0x000000000000794d */ /* 0x000fea0003800000 */
.L_x_2:
        /* <DEDUP_REMOVED lines=12> */
.L_x_118:


//--------------------- .text._Z11verlet_stepP6float3S0_S0_ffi --------------------------
	.section	.text._Z11verlet_stepP6float3S0_S0_ffi,"ax",@progbits
	.align	128
        .global         _Z11verlet_stepP6float3S0_S0_ffi
        .type           _Z11verlet_stepP6float3S0_S0_ffi,@function
        .size           _Z11verlet_stepP6float3S0_S0_ffi,(.L_x_119 - _Z11verlet_stepP6float3S0_S0_ffi)
        .other          _Z11verlet_stepP6float3S0_S0_ffi,@"STO_CUDA_ENTRY STV_DEFAULT"
_Z11verlet_stepP6float3S0_S0_ffi:
.text._Z11verlet_stepP6float3S0_S0_ffi:
        /* <DEDUP_REMOVED lines=11> */
[----:B------:R-:W3:Y:S01]  /*00b0*/  LDC.64 R2, c[0x0][0x398] ;  /* 0x0000e600ff027b82 */ /* 0x000ee20000000a00 */
[----:B0-----:R-:W-:-:S05]  /*00c0*/  IMAD.WIDE R10, R9, 0xc, R10 ;  /* 0x0000000c090a7825 */ /* 0x001fca00078e020a */
[----:B-1----:R-:W4:Y:S01]  /*00d0*/  LDG.E R7, desc[UR4][R10.64] ;  /* 0x000000040a077981 */ /* 0x002f22000c1e1900 */
[----:B--2---:R-:W-:-:S05]  /*00e0*/  IMAD.WIDE R4, R9, 0xc, R4 ;  /* 0x0000000c09047825 */ /* 0x004fca00078e0204 */
[----:B------:R-:W4:Y:S01]  /*00f0*/  LDG.E R13, desc[UR4][R4.64] ;  /* 0x00000004040d7981 */ /* 0x000f22000c1e1900 */
[----:B---3--:R-:W-:-:S03]  /*0100*/  FMUL R0, R3, 0.5 ;  /* 0x3f00000003007820 */ /* 0x008fc60000400000 */
[----:B------:R-:W2:Y:S04]  /*0110*/  LDG.E R15, desc[UR4][R4.64+0x4] ;  /* 0x00000404040f7981 */ /* 0x000ea8000c1e1900 */
[----:B------:R-:W3:Y:S01]  /*0120*/  LDG.E R19, desc[UR4][R4.64+0x8] ;  /* 0x0000080404137981 */ /* 0x000ee2000c1e1900 */
[----:B----4-:R-:W-:-:S05]  /*0130*/  FFMA R13, R0, R7, R13 ;  /* 0x00000007000d7223 */ /* 0x010fca000000000d */
[----:B------:R0:W-:Y:S04]  /*0140*/  STG.E desc[UR4][R4.64], R13 ;  /* 0x0000000d04007986 */ /* 0x0001e8000c101904 */
[----:B------:R-:W2:Y:S02]  /*0150*/  LDG.E R7, desc[UR4][R10.64+0x4] ;  /* 0x000004040a077981 */ /* 0x000ea4000c1e1900 */
[----:B--2---:R-:W-:Y:S02]  /*0160*/  FFMA R15, R0, R7, R15 ;  /* 0x00000007000f7223 */ /* 0x004fe4000000000f */
[----:B------:R-:W1:Y:S03]  /*0170*/  LDC.64 R6, c[0x0][0x380] ;  /* 0x0000e000ff067b82 */ /* 0x000e660000000a00 */
[----:B------:R2:W-:Y:S04]  /*0180*/  STG.E desc[UR4][R4.64+0x4], R15 ;  /* 0x0000040f04007986 */ /* 0x0005e8000c101904 */
[----:B------:R-:W3:Y:S01]  /*0190*/  LDG.E R17, desc[UR4][R10.64+0x8] ;  /* 0x000008040a117981 */ /* 0x000ee2000c1e1900 */
[----:B-1----:R-:W-:-:S04]  /*01a0*/  IMAD.WIDE R6, R9, 0xc, R6 ;  /* 0x0000000c09067825 */ /* 0x002fc800078e0206 */
[----:B---3--:R-:W-:-:S05]  /*01b0*/  FFMA R17, R0, R17, R19 ;  /* 0x0000001100117223 */ /* 0x008fca0000000013 */
[----:B------:R2:W-:Y:S04]  /*01c0*/  STG.E desc[UR4][R4.64+0x8], R17 ;  /* 0x0000081104007986 */ /* 0x0005e8000c101904 */
[----:B------:R-:W3:Y:S04]  /*01d0*/  LDG.E R0, desc[UR4][R6.64] ;  /* 0x0000000406007981 */ /* 0x000ee8000c1e1900 */
[----:B------:R-:W4:Y:S04]  /*01e0*/  LDG.E R8, desc[UR4][R6.64+0x4] ;  /* 0x0000040406087981 */ /* 0x000f28000c1e1900 */
[----:B------:R-:W5:Y:S01]  /*01f0*/  LDG.E R12, desc[UR4][R6.64+0x8] ;  /* 0x00000804060c7981 */ /* 0x000f62000c1e1900 */
[----:B------:R-:W-:Y:S01]  /*0200*/  BSSY.RECONVERGENT B0, `(.L_x_3) ;  /* 0x0000049000007945 */ /* 0x000fe20003800200 */
[----:B---3--:R-:W-:-:S04]  /*0210*/  FFMA R9, R13, R3, R0 ;  /* 0x000000030d097223 */ /* 0x008fc80000000000 */
[----:B------:R-:W-:-:S05]  /*0220*/  FADD R9, R9, R2 ;  /* 0x0000000209097221 */ /* 0x000fca0000000000 */
[----:B------:R-:W-:Y:S01]  /*0230*/  FSETP.GEU.AND P0, PT, |R9|, |R2|, PT ;  /* 0x400000020900720b */ /* 0x000fe20003f0e200 */
[-C--:B----4-:R-:W-:Y:S01]  /*0240*/  FFMA R11, R15, R3.reuse, R8 ;  /* 0x000000030f0b7223 */ /* 0x090fe20000000008 */
[----:B-----5:R-:W-:Y:S01]  /*0250*/  FFMA R3, R17, R3, R12 ;  /* 0x0000000311037223 */ /* 0x020fe2000000000c */
[----:B------:R-:W-:Y:S01]  /*0260*/  FADD R0, |R2|, -RZ ;  /* 0x800000ff02007221 */ /* 0x000fe20000000200 */
[----:B0-----:R-:W-:-:S09]  /*0270*/  FADD R13, |R9|, -RZ ;  /* 0x800000ff090d7221 */ /* 0x001fd20000000200 */
[----:B--2---:R-:W-:Y:S05]  /*0280*/  @!P0 BRA `(.L_x_4) ;  /* 0x0000000400008947 */ /* 0x004fea0003800000 */
[----:B------:R-:W-:-:S05]  /*0290*/  FMUL R4, |R2|, 8388608 ;  /* 0x4b00000002047820 */ /* 0x000fca0000400200 */
[----:B------:R-:W-:-:S13]  /*02a0*/  FSETP.GTU.AND P0, PT, R13, R4, PT ;  /* 0x000000040d00720b */ /* 0x000fda0003f0c000 */
[----:B------:R-:W-:Y:S05]  /*02b0*/  @P0 BRA `(.L_x_5) ;  /* 0x0000000000740947 */ /* 0x000fea0003800000 */
[C---:B------:R-:W-:Y:S01]  /*02c0*/  FMUL R5, |R2|.reuse, 16777216 ;  /* 0x4b80000002057820 */ /* 0x040fe20000400200 */
[----:B------:R-:W-:Y:S01]  /*02d0*/  FSETP.GEU.AND P0, PT, |R2|, 1.175494350822287508e-38, PT ;  /* 0x008000000200780b */ /* 0x000fe20003f0e200 */
[----:B------:R-:W-:Y:S01]  /*02e0*/  FMUL R4, R13, 16777216 ;  /* 0x4b8000000d047820 */ /* 0x000fe20000400000 */
[----:B------:R-:W-:Y:S02]  /*02f0*/  BSSY.RECONVERGENT B1, `(.L_x_6) ;  /* 0x0000017000017945 */ /* 0x000fe40003800200 */
[----:B------:R-:W-:Y:S02]  /*0300*/  FSEL R5, R5, |R2|, !P0 ;  /* 0x4000000205057208 */ /* 0x000fe40004000000 */
[----:B------:R-:W-:-:S04]  /*0310*/  FSEL R4, R4, R13, !P0 ;  /* 0x0000000d04047208 */ /* 0x000fc80004000000 */
[----:B------:R-:W0:Y:S02]  /*0320*/  MUFU.RCP R5, R5 ;  /* 0x0000000500057308 */ /* 0x000e240000001000 */
[----:B0-----:R-:W-:-:S06]  /*0330*/  FMUL R4, R5, R4 ;  /* 0x0000000405047220 */ /* 0x001fcc0000400000 */
[----:B------:R-:W0:Y:S02]  /*0340*/  FRND.TRUNC R4, R4 ;  /* 0x0000000400047307 */ /* 0x000e24000020d000 */
[----:B0-----:R-:W-:-:S05]  /*0350*/  FFMA R15, R4, -|R2|, R13 ;  /* 0xc0000002040f7223 */ /* 0x001fca000000000d */
[----:B------:R-:W-:-:S13]  /*0360*/  ISETP.GE.U32.AND P0, PT, R15, R0, PT ;  /* 0x000000000f00720c */ /* 0x000fda0003f06070 */
[----:B------:R-:W-:Y:S05]  /*0370*/  @!P0 BRA `(.L_x_7) ;  /* 0x0000000000388947 */ /* 0x000fea0003800000 */
[----:B------:R-:W-:-:S04]  /*0380*/  ISETP.GE.U32.AND P0, PT, R15, -0x7fffffff, PT ;  /* 0x800000010f00780c */ /* 0x000fc80003f06070 */
[----:B------:R-:W-:-:S09]  /*0390*/  FSETP.GEU.OR P1, PT, R15, -|R2|, !P0 ;  /* 0xc00000020f00720b */ /* 0x000fd2000472e400 */
[----:B------:R-:W-:-:S04]  /*03a0*/  @P0 FADD R5, R4, -1 ;  /* 0xbf80000004050421 */ /* 0x000fc80000000000 */
[----:B------:R-:W-:-:S04]  /*03b0*/  @!P1 FADD R5, R5, -1 ;  /* 0xbf80000005059421 */ /* 0x000fc80000000000 */
[----:B------:R-:W-:Y:S01]  /*03c0*/  @P0 IMAD.MOV.U32 R4, RZ, RZ, R5 ;  /* 0x000000ffff040224 */ /* 0x000fe200078e0005 */
[----:B------:R-:W-:Y:S06]  /*03d0*/  @P0 BRA `(.L_x_7) ;  /* 0x0000000000200947 */ /* 0x000fec0003800000 */
[----:B------:R-:W-:Y:S01]  /*03e0*/  FADD R5, |R2|, |R2| ;  /* 0x4000000202057221 */ /* 0x000fe20000000200 */
[----:B------:R-:W-:-:S04]  /*03f0*/  FADD R4, R4, 1 ;  /* 0x3f80000004047421 */ /* 0x000fc80000000000 */
[----:B------:R-:W-:-:S13]  /*0400*/  FSETP.GE.AND P0, PT, R15, R5, PT ;  /* 0x000000050f00720b */ /* 0x000fda0003f06000 */
[----:B------:R-:W-:-:S05]  /*0410*/  @P0 FFMA R5, |R2|, -3, R15 ;  /* 0xc040000002050823 */ /* 0x000fca000000020f */
[----:B------:R-:W-:Y:S01]  /*0420*/  FSETP.GE.AND P1, PT, R5, RZ, P0 ;  /* 0x000000ff0500720b */ /* 0x000fe20000726000 */
[----:B------:R-:W-:-:S12]  /*0430*/  @P0 FADD R5, R4, 1 ;  /* 0x3f80000004050421 */ /* 0x000fd80000000000 */
[----:B------:R-:W-:-:S04]  /*0440*/  @P1 FADD R5, R5, 1 ;  /* 0x3f80000005051421 */ /* 0x000fc80000000000 */
[----:B------:R-:W-:-:S07]  /*0450*/  @P0 IMAD.MOV.U32 R4, RZ, RZ, R5 ;  /* 0x000000ffff040224 */ /* 0x000fce00078e0005 */
.L_x_7:
[----:B------:R-:W-:Y:S05]  /*0460*/  BSYNC.RECONVERGENT B1 ;  /* 0x0000000000017941 */ /* 0x000fea0003800200 */
.L_x_6:
[----:B------:R-:W-:Y:S01]  /*0470*/  FFMA R13, R4, -|R2|, R13 ;  /* 0xc0000002040d7223 */ /* 0x000fe2000000000d */
[----:B------:R-:W-:Y:S06]  /*0480*/  BRA `(.L_x_4) ;  /* 0x0000000000807947 */ /* 0x000fec0003800000 */
.L_x_5:
[----:B------:R-:W-:Y:S01]  /*0490*/  LOP3.LUT R8, R4, 0xff800000, RZ, 0xc0, !PT ;  /* 0xff80000004087812 */ /* 0x000fe200078ec0ff */
[----:B------:R-:W-:Y:S01]  /*04a0*/  BSSY.RECONVERGENT B1, `(.L_x_8) ;  /* 0x000001c000017945 */ /* 0x000fe20003800200 */
[C---:B------:R-:W-:Y:S02]  /*04b0*/  ISETP.GT.U32.AND P0, PT, R13.reuse, 0x7f7fffff, PT ;  /* 0x7f7fffff0d00780c */ /* 0x040fe40003f04070 */
[C---:B------:R-:W-:Y:S02]  /*04c0*/  IADD3 R5, PT, PT, R13.reuse, -R8, RZ ;  /* 0x800000080d057210 */ /* 0x040fe40007ffe0ff */
[----:B------:R-:W-:Y:S02]  /*04d0*/  LOP3.LUT R13, R13, 0x7fffff, RZ, 0xc0, !PT ;  /* 0x007fffff0d0d7812 */ /* 0x000fe400078ec0ff */
[----:B------:R-:W-:Y:S02]  /*04e0*/  LOP3.LUT R5, R5, 0xff800000, RZ, 0xc0, !PT ;  /* 0xff80000005057812 */ /* 0x000fe400078ec0ff */
[----:B------:R-:W-:-:S02]  /*04f0*/  FSETP.GT.AND P2, PT, |R2|, RZ, PT ;  /* 0x000000ff0200720b */ /* 0x000fc40003f44200 */
[----:B------:R-:W-:Y:S01]  /*0500*/  FSEL R8, R8, +QNAN , !P0 ;  /* 0x7fffffff08087808 */ /* 0x000fe20004000000 */
[----:B------:R-:W-:Y:S01]  /*0510*/  VIADD R5, R5, 0xb800000 ;  /* 0x0b80000005057836 */ /* 0x000fe20000000000 */
[----:B------:R-:W-:Y:S02]  /*0520*/  LOP3.LUT R13, R13, 0x3f800000, RZ, 0xfc, !PT ;  /* 0x3f8000000d0d7812 */ /* 0x000fe400078efcff */
[----:B------:R-:W-:Y:S02]  /*0530*/  FSEL R14, R8, +QNAN , P2 ;  /* 0x7fffffff080e7808 */ /* 0x000fe40001000000 */
[----:B------:R-:W-:-:S13]  /*0540*/  ISETP.NE.AND P1, PT, R5, RZ, PT ;  /* 0x000000ff0500720c */ /* 0x000fda0003f25270 */
[----:B------:R-:W-:Y:S05]  /*0550*/  @!P1 BRA `(.L_x_9) ;  /* 0x0000000000409947 */ /* 0x000fea0003800000 */
[----:B------:R-:W-:-:S04]  /*0560*/  LOP3.LUT R4, R4, 0x7fffff, RZ, 0xc0, !PT ;  /* 0x007fffff04047812 */ /* 0x000fc800078ec0ff */
[----:B------:R-:W-:-:S04]  /*0570*/  LOP3.LUT R4, R4, 0x3f800000, RZ, 0xfc, !PT ;  /* 0x3f80000004047812 */ /* 0x000fc800078efcff */
[----:B------:R0:W1:Y:S03]  /*0580*/  MUFU.RCP R8, R4 ;  /* 0x0000000400087308 */ /* 0x0000660000001000 */
.L_x_10:
[----:B------:R-:W-:-:S04]  /*0590*/  VIMNMX.U32 R10, PT, PT, R5, 0xb800000, PT ;  /* 0x0b800000050a7848 */ /* 0x000fc80003fe0000 */
[----:B------:R-:W-:Y:S01]  /*05a0*/  IADD3 R13, PT, PT, R10, R13, RZ ;  /* 0x0000000d0a0d7210 */ /* 0x000fe20007ffe0ff */
[----:B------:R-:W-:-:S04]  /*05b0*/  IMAD.IADD R5, R5, 0x1, -R10 ;  /* 0x0000000105057824 */ /* 0x000fc800078e0a0a */
[----:B-1----:R-:W-:Y:S01]  /*05c0*/  FMUL R15, R8, R13 ;  /* 0x0000000d080f7220 */ /* 0x002fe20000400000 */
[----:B------:R-:W-:-:S03]  /*05d0*/  ISETP.NE.AND P1, PT, R5, RZ, PT ;  /* 0x000000ff0500720c */ /* 0x000fc60003f25270 */
[----:B------:R-:W-:-:S04]  /*05e0*/  FFMA R12, -R4, R15, R13 ;  /* 0x0000000f040c7223 */ /* 0x000fc8000000010d */
[----:B------:R-:W-:-:S04]  /*05f0*/  FFMA R12, R8, R12, R15 ;  /* 0x0000000c080c7223 */ /* 0x000fc8000000000f */
[----:B------:R-:W-:-:S04]  /*0600*/  FFMA R15, -R4, R12, R13 ;  /* 0x0000000c040f7223 */ /* 0x000fc8000000010d */
[----:B------:R-:W-:-:S06]  /*0610*/  FFMA.RZ R15, R8, R15, R12 ;  /* 0x0000000f080f7223 */ /* 0x000fcc000000c00c */
[----:B------:R-:W1:Y:S02]  /*0620*/  FRND.TRUNC R15, R15 ;  /* 0x0000000f000f7307 */ /* 0x000e64000020d000 */
[----:B-1----:R-:W-:-:S05]  /*0630*/  FFMA R13, -R4, R15, R13 ;  /* 0x0000000f040d7223 */ /* 0x002fca000000010d */
[----:B------:R-:W-:-:S13]  /*0640*/  ISETP.NE.AND P0, PT, R13, RZ, PT ;  /* 0x000000ff0d00720c */ /* 0x000fda0003f05270 */
[----:B------:R-:W-:Y:S05]  /*0650*/  @P0 BRA P1, `(.L_x_10) ;  /* 0xfffffffc00cc0947 */ /* 0x000fea000083ffff */
.L_x_9:
[----:B------:R-:W-:Y:S05]  /*0660*/  BSYNC.RECONVERGENT B1 ;  /* 0x0000000000017941 */ /* 0x000fea0003800200 */
.L_x_8:
[----:B------:R-:W-:-:S04]  /*0670*/  FMUL R13, R13, 1.1920928955078125e-07 ;  /* 0x340000000d0d7820 */ /* 0x000fc80000400000 */
[----:B------:R-:W-:-:S07]  /*0680*/  FMUL R13, R14, R13 ;  /* 0x0000000d0e0d7220 */ /* 0x000fce0000400000 */
.L_x_4:
[----:B------:R-:W-:Y:S05]  /*0690*/  BSYNC.RECONVERGENT B0 ;  /* 0x0000000000007941 */ /* 0x000fea0003800200 */
.L_x_3:
[----:B------:R-:W-:Y:S01]  /*06a0*/  FSETP.NAN.AND P0, PT, |R13|, |R13|, PT ;  /* 0x4000000d0d00720b */ /* 0x000fe20003f08200 */
[----:B------:R-:W-:Y:S01]  /*06b0*/  FADD R11, R11, R2 ;  /* 0x000000020b0b7221 */ /* 0x000fe20000000000 */
[----:B0-----:R-:W-:Y:S01]  /*06c0*/  LOP3.LUT R4, R13, 0x80000000, R9, 0xb8, !PT ;  /* 0x800000000d047812 */ /* 0x001fe200078eb809 */
[----:B------:R-:W-:Y:S02]  /*06d0*/  BSSY.RECONVERGENT B0, `(.L_x_11) ;  /* 0x0000046000007945 */ /* 0x000fe40003800200 */
[----:B------:R-:W-:Y:S01]  /*06e0*/  FADD R5, |R11|, -RZ ;  /* 0x800000ff0b057221 */ /* 0x000fe20000000200 */
[----:B------:R-:W-:Y:S02]  /*06f0*/  FSEL R13, R13, R4, P0 ;  /* 0x000000040d0d7208 */ /* 0x000fe40000000000 */
[----:B------:R-:W-:-:S03]  /*0700*/  FSETP.GEU.AND P0, PT, |R11|, |R2|, PT ;  /* 0x400000020b00720b */ /* 0x000fc60003f0e200 */
[----:B------:R0:W-:Y:S10]  /*0710*/  STG.E desc[UR4][R6.64], R13 ;  /* 0x0000000d06007986 */ /* 0x0001f4000c101904 */
[----:B------:R-:W-:Y:S05]  /*0720*/  @!P0 BRA `(.L_x_12) ;  /* 0x0000000400008947 */ /* 0x000fea0003800000 */
        /* <DEDUP_REMOVED lines=8> */
[----:B------:R-:W-:Y:S02]  /*07b0*/  FSEL R4, R4, R5, !P0 ;  /* 0x0000000504047208 */ /* 0x000fe40004000000 */
[----:B------:R-:W1:Y:S03]  /*07c0*/  MUFU.RCP R9, R8 ;  /* 0x0000000800097308 */ /* 0x000e660000001000 */
[----:B-1----:R-:W-:-:S06]  /*07d0*/  FMUL R4, R9, R4 ;  /* 0x0000000409047220 */ /* 0x002fcc0000400000 */
[----:B------:R-:W1:Y:S02]  /*07e0*/  FRND.TRUNC R4, R4 ;  /* 0x0000000400047307 */ /* 0x000e64000020d000 */
[----:B-1----:R-:W-:-:S05]  /*07f0*/  FFMA R9, R4, -|R2|, R5 ;  /* 0xc000000204097223 */ /* 0x002fca0000000005 */
[----:B------:R-:W-:-:S13]  /*0800*/  ISETP.GE.U32.AND P0, PT, R9, R0, PT ;  /* 0x000000000900720c */ /* 0x000fda0003f06070 */
[----:B------:R-:W-:Y:S05]  /*0810*/  @!P0 BRA `(.L_x_15) ;  /* 0x0000000000388947 */ /* 0x000fea0003800000 */
[----:B------:R-:W-:-:S04]  /*0820*/  ISETP.GE.U32.AND P0, PT, R9, -0x7fffffff, PT ;  /* 0x800000010900780c */ /* 0x000fc80003f06070 */
[----:B------:R-:W-:-:S09]  /*0830*/  FSETP.GEU.OR P1, PT, R9, -|R2|, !P0 ;  /* 0xc00000020900720b */ /* 0x000fd2000472e400 */
[----:B------:R-:W-:-:S04]  /*0840*/  @P0 FADD R8, R4, -1 ;  /* 0xbf80000004080421 */ /* 0x000fc80000000000 */
[----:B------:R-:W-:-:S05]  /*0850*/  @!P1 FADD R8, R8, -1 ;  /* 0xbf80000008089421 */ /* 0x000fca0000000000 */
[----:B------:R-:W-:Y:S01]  /*0860*/  @P0 MOV R4, R8 ;  /* 0x0000000800040202 */ /* 0x000fe20000000f00 */
        /* <DEDUP_REMOVED lines=9> */
.L_x_15:
[----:B------:R-:W-:Y:S05]  /*0900*/  BSYNC.RECONVERGENT B1 ;  /* 0x0000000000017941 */ /* 0x000fea0003800200 */
.L_x_14:
[----:B------:R-:W-:Y:S01]  /*0910*/  FFMA R5, R4, -|R2|, R5 ;  /* 0xc000000204057223 */ /* 0x000fe20000000005 */
[----:B------:R-:W-:Y:S06]  /*0920*/  BRA `(.L_x_12) ;  /* 0x0000000000807947 */ /* 0x000fec0003800000 */
.L_x_13:
[----:B------:R-:W-:Y:S01]  /*0930*/  LOP3.LUT R8, R10, 0xff800000, RZ, 0xc0, !PT ;  /* 0xff8000000a087812 */ /* 0x000fe200078ec0ff */
[----:B------:R-:W-:Y:S01]  /*0940*/  BSSY.RECONVERGENT B1, `(.L_x_16) ;  /* 0x000001c000017945 */ /* 0x000fe20003800200 */
[C---:B------:R-:W-:Y:S02]  /*0950*/  ISETP.GT.U32.AND P0, PT, R5.reuse, 0x7f7fffff, PT ;  /* 0x7f7fffff0500780c */ /* 0x040fe40003f04070 */
[----:B------:R-:W-:Y:S02]  /*0960*/  IADD3 R4, PT, PT, -R8, R5, RZ ;  /* 0x0000000508047210 */ /* 0x000fe40007ffe1ff */
        /* <DEDUP_REMOVED lines=11> */
[----:B0-----:R0:W1:Y:S03]  /*0a20*/  MUFU.RCP R13, R14 ;  /* 0x0000000e000d7308 */ /* 0x0010660000001000 */
.L_x_18:
        /* <DEDUP_REMOVED lines=8> */
[----:B------:R-:W-:-:S04]  /*0ab0*/  FFMA.RZ R9, R13, R9, R10 ;  /* 0x000000090d097223 */ /* 0x000fc8000000c00a */
[----:B------:R-:W1:Y:S02]  /*0ac0*/  FRND.TRUNC R10, R9 ;  /* 0x00000009000a7307 */ /* 0x000e64000020d000 */
[----:B-1----:R-:W-:-:S05]  /*0ad0*/  FFMA R5, -R14, R10, R5 ;  /* 0x0000000a0e057223 */ /* 0x002fca0000000105 */
[----:B------:R-:W-:-:S13]  /*0ae0*/  ISETP.NE.AND P0, PT, R5, RZ, PT ;  /* 0x000000ff0500720c */ /* 0x000fda0003f05270 */
[----:B------:R-:W-:Y:S05]  /*0af0*/  @P0 BRA P1, `(.L_x_18) ;  /* 0xfffffffc00cc0947 */ /* 0x000fea000083ffff */
.L_x_17:
[----:B------:R-:W-:Y:S05]  /*0b00*/  BSYNC.RECONVERGENT B1 ;  /* 0x0000000000017941 */ /* 0x000fea0003800200 */
.L_x_16:
[----:B------:R-:W-:-:S04]  /*0b10*/  FMUL R5, R5, 1.1920928955078125e-07 ;  /* 0x3400000005057820 */ /* 0x000fc80000400000 */
[----:B------:R-:W-:-:S07]  /*0b20*/  FMUL R5, R12, R5 ;  /* 0x000000050c057220 */ /* 0x000fce0000400000 */
.L_x_12:
[----:B------:R-:W-:Y:S05]  /*0b30*/  BSYNC.RECONVERGENT B0 ;  /* 0x0000000000007941 */ /* 0x000fea0003800200 */
.L_x_11:
[----:B------:R-:W-:Y:S01]  /*0b40*/  FSETP.NAN.AND P0, PT, |R5|, |R5|, PT ;  /* 0x400000050500720b */ /* 0x000fe20003f08200 */
[----:B------:R-:W-:Y:S01]  /*0b50*/  FADD R3, R3, R2 ;  /* 0x0000000203037221 */ /* 0x000fe20000000000 */
[----:B------:R-:W-:Y:S01]  /*0b60*/  LOP3.LUT R4, R5, 0x80000000, R11, 0xb8, !PT ;  /* 0x8000000005047812 */ /* 0x000fe200078eb80b */
        /* <DEDUP_REMOVED lines=9> */
[C---:B-1----:R-:W-:Y:S01]  /*0c00*/  FMUL R5, |R2|.reuse, 16777216 ;  /* 0x4b80000002057820 */ /* 0x042fe20000400200 */
        /* <DEDUP_REMOVED lines=25> */
.L_x_23:
[----:B------:R-:W-:Y:S05]  /*0da0*/  BSYNC.RECONVERGENT B1 ;  /* 0x0000000000017941 */ /* 0x000fea0003800200 */
.L_x_22:
[----:B------:R-:W-:Y:S01]  /*0db0*/  FFMA R9, R4, -|R2|, R9 ;  /* 0xc000000204097223 */ /* 0x000fe20000000009 */
[----:B------:R-:W-:Y:S06]  /*0dc0*/  BRA `(.L_x_20) ;  /* 0x0000000000807947 */ /* 0x000fec0003800000 */
.L_x_21:
[----:B------:R-:W-:Y:S01]  /*0dd0*/  LOP3.LUT R8, R4, 0xff800000, RZ, 0xc0, !PT ;  /* 0xff80000004087812 */ /* 0x000fe200078ec0ff */
[----:B------:R-:W-:Y:S01]  /*0de0*/  BSSY.RECONVERGENT B1, `(.L_x_24) ;  /* 0x000001c000017945 */ /* 0x000fe20003800200 */
[C---:B------:R-:W-:Y:S02]  /*0df0*/  ISETP.GT.U32.AND P0, PT, R9.reuse, 0x7f7fffff, PT ;  /* 0x7f7fffff0900780c */ /* 0x040fe40003f04070 */
[----:B------:R-:W-:Y:S02]  /*0e00*/  IADD3 R0, PT, PT, -R8, R9, RZ ;  /* 0x0000000908007210 */ /* 0x000fe40007ffe1ff */
[----:B------:R-:W-:Y:S02]  /*0e10*/  FSETP.GT.AND P2, PT, |R2|, RZ, PT ;  /* 0x000000ff0200720b */ /* 0x000fe40003f44200 */
[----:B------:R-:W-:Y:S02]  /*0e20*/  LOP3.LUT R0, R0, 0xff800000, RZ, 0xc0, !PT ;  /* 0xff80000000007812 */ /* 0x000fe400078ec0ff */
[----:B------:R-:W-:-:S02]  /*0e30*/  LOP3.LUT R9, R9, 0x7fffff, RZ, 0xc0, !PT ;  /* 0x007fffff09097812 */ /* 0x000fc400078ec0ff */
        /* <DEDUP_REMOVED lines=8> */
[----:B------:R2:W3:Y:S03]  /*0ec0*/  MUFU.RCP R11, R10 ;  /* 0x0000000a000b7308 */ /* 0x0004e60000001000 */
.L_x_26:
[----:B------:R-:W-:-:S04]  /*0ed0*/  VIMNMX.U32 R2, PT, PT, R0, 0xb800000, PT ;  /* 0x0b80000000027848 */ /* 0x000fc80003fe0000 */
[C---:B------:R-:W-:Y:S02]  /*0ee0*/  IADD3 R9, PT, PT, R2.reuse, R9, RZ ;  /* 0x0000000902097210 */ /* 0x040fe40007ffe0ff */
[----:B------:R-:W-:-:S03]  /*0ef0*/  IADD3 R0, PT, PT, -R2, R0, RZ ;  /* 0x0000000002007210 */ /* 0x000fc60007ffe1ff */
[----:B---3--:R-:W-:Y:S01]  /*0f00*/  FMUL R4, R11, R9 ;  /* 0x000000090b047220 */ /* 0x008fe20000400000 */
[----:B------:R-:W-:-:S03]  /*0f10*/  ISETP.NE.AND P1, PT, R0, RZ, PT ;  /* 0x000000ff0000720c */ /* 0x000fc60003f25270 */
[----:B-1----:R-:W-:-:S04]  /*0f20*/  FFMA R5, -R10, R4, R9 ;  /* 0x000000040a057223 */ /* 0x002fc80000000109 */
[----:B------:R-:W-:-:S04]  /*0f30*/  FFMA R4, R11, R5, R4 ;  /* 0x000000050b047223 */ /* 0x000fc80000000004 */
[----:B------:R-:W-:-:S04]  /*0f40*/  FFMA R5, -R10, R4, R9 ;  /* 0x000000040a057223 */ /* 0x000fc80000000109 */
[----:B------:R-:W-:-:S04]  /*0f50*/  FFMA.RZ R5, R11, R5, R4 ;  /* 0x000000050b057223 */ /* 0x000fc8000000c004 */
[----:B------:R-:W1:Y:S02]  /*0f60*/  FRND.TRUNC R4, R5 ;  /* 0x0000000500047307 */ /* 0x000e64000020d000 */
[----:B-1----:R-:W-:-:S05]  /*0f70*/  FFMA R9, -R10, R4, R9 ;  /* 0x000000040a097223 */ /* 0x002fca0000000109 */
[----:B------:R-:W-:-:S13]  /*0f80*/  ISETP.NE.AND P0, PT, R9, RZ, PT ;  /* 0x000000ff0900720c */ /* 0x000fda0003f05270 */
[----:B------:R-:W-:Y:S05]  /*0f90*/  @P0 BRA P1, `(.L_x_26) ;  /* 0xfffffffc00cc0947 */ /* 0x000fea000083ffff */
.L_x_25:
[----:B------:R-:W-:Y:S05]  /*0fa0*/  BSYNC.RECONVERGENT B1 ;  /* 0x0000000000017941 */ /* 0x000fea0003800200 */
.L_x_24:
[----:B------:R-:W-:-:S04]  /*0fb0*/  FMUL R9, R9, 1.1920928955078125e-07 ;  /* 0x3400000009097820 */ /* 0x000fc80000400000 */
[----:B------:R-:W-:-:S07]  /*0fc0*/  FMUL R9, R8, R9 ;  /* 0x0000000908097220 */ /* 0x000fce0000400000 */
.L_x_20:
[----:B------:R-:W-:Y:S05]  /*0fd0*/  BSYNC.RECONVERGENT B0 ;  /* 0x0000000000007941 */ /* 0x000fea0003800200 */
.L_x_19:
[C---:B------:R-:W-:Y:S02]  /*0fe0*/  FSETP.NAN.AND P0, PT, |R9|.reuse, |R9|, PT ;  /* 0x400000090900720b */ /* 0x040fe40003f08200 */
[----:B------:R-:W-:-:S04]  /*0ff0*/  LOP3.LUT R0, R9, 0x80000000, R3, 0xb8, !PT ;  /* 0x8000000009007812 */ /* 0x000fc800078eb803 */
[----:B------:R-:W-:-:S05]  /*1000*/  FSEL R9, R9, R0, P0 ;  /* 0x0000000009097208 */ /* 0x000fca0000000000 */
[----:B------:R-:W-:Y:S01]  /*1010*/  STG.E desc[UR4][R6.64+0x8], R9 ;  /* 0x0000080906007986 */ /* 0x000fe2000c101904 */
[----:B------:R-:W-:Y:S05]  /*1020*/  EXIT ;  /* 0x000000000000794d */ /* 0x000fea0003800000 */
.L_x_27:
        /* <DEDUP_REMOVED lines=13> */
.L_x_119:


//--------------------- .text._Z14compute_forcesP6float3S0_fPdi --------------------------
	.section	.text._Z14compute_forcesP6float3S0_fPdi,"ax",@progbits
	.align	128
        .global         _Z14compute_forcesP6float3S0_fPdi
        .type           _Z14compute_forcesP6float3S0_fPdi,@function
        .size           _Z14compute_forcesP6float3S0_fPdi,(.L_x_114 - _Z14compute_forcesP6float3S0_fPdi)
        .other          _Z14compute_forcesP6float3S0_fPdi,@"STO_CUDA_ENTRY STV_DEFAULT"
_Z14compute_forcesP6float3S0_fPdi:
.text._Z14compute_forcesP6float3S0_fPdi:
        /* <DEDUP_REMOVED lines=9> */
[----:B------:R-:W1:Y:S01]  /*0090*/  LDCU.64 UR6, c[0x0][0x358] ;  /* 0x00006b00ff0677ac */ /* 0x000e620008000a00 */
[----:B------:R-:W2:Y:S01]  /*00a0*/  LDCU UR9, c[0x0][0x390] ;  /* 0x00007200ff0977ac */ /* 0x000ea20008000800 */
[----:B0-----:R-:W-:-:S05]  /*00b0*/  IMAD.WIDE R2, R13, 0xc, R2 ;  /* 0x0000000c0d027825 */ /* 0x001fca00078e0202 */
[----:B-1----:R0:W5:Y:S04]  /*00c0*/  LDG.E R12, desc[UR6][R2.64] ;  /* 0x00000006020c7981 */ /* 0x002168000c1e1900 */
[----:B------:R0:W5:Y:S04]  /*00d0*/  LDG.E R11, desc[UR6][R2.64+0x4] ;  /* 0x00000406020b7981 */ /* 0x000168000c1e1900 */
[----:B------:R0:W5:Y:S01]  /*00e0*/  LDG.E R10, desc[UR6][R2.64+0x8] ;  /* 0x00000806020a7981 */ /* 0x000162000c1e1900 */
[----:B------:R-:W-:Y:S01]  /*00f0*/  ISETP.GE.AND P0, PT, R13, 0x1, PT ;  /* 0x000000010d00780c */ /* 0x000fe20003f06270 */
[----:B------:R-:W-:Y:S01]  /*0100*/  BSSY.RECONVERGENT B1, `(.L_x_28) ;  /* 0x00000d2000017945 */ /* 0x000fe20003800200 */
[----:B------:R-:W-:-:S02]  /*0110*/  CS2R R8, SRZ ;  /* 0x0000000000087805 */ /* 0x000fc4000001ff00 */
[----:B------:R-:W-:Y:S02]  /*0120*/  CS2R R6, SRZ ;  /* 0x0000000000067805 */ /* 0x000fe4000001ff00 */
[----:B------:R-:W-:-:S07]  /*0130*/  CS2R R14, SRZ ;  /* 0x00000000000e7805 */ /* 0x000fce000001ff00 */
[----:B0-2---:R-:W-:Y:S05]  /*0140*/  @!P0 BRA `(.L_x_29) ;  /* 0x0000000c00348947 */ /* 0x005fea0003800000 */
[----:B------:R-:W0:Y:S01]  /*0150*/  LDC R3, c[0x0][0x390] ;  /* 0x0000e400ff037b82 */ /* 0x000e220000000800 */
[----:B------:R-:W-:Y:S01]  /*0160*/  VIMNMX R8, PT, PT, R13, UR8, PT ;  /* 0x000000080d087c48 */ /* 0x000fe2000bfe0100 */
[----:B------:R-:W-:Y:S01]  /*0170*/  BSSY.RECONVERGENT B2, `(.L_x_30) ;  /* 0x000008c000027945 */ /* 0x000fe20003800200 */
[----:B------:R-:W-:Y:S01]  /*0180*/  HFMA2 R9, -RZ, RZ, 0, 0 ;  /* 0x00000000ff097431 */ /* 0x000fe200000001ff */
[----:B------:R-:W-:Y:S02]  /*0190*/  CS2R R6, SRZ ;  /* 0x0000000000067805 */ /* 0x000fe4000001ff00 */
[----:B------:R-:W-:Y:S02]  /*01a0*/  ISETP.GE.AND P0, PT, R8, 0x2, PT ;  /* 0x000000020800780c */ /* 0x000fe40003f06270 */
[----:B------:R-:W-:Y:S02]  /*01b0*/  CS2R R14, SRZ ;  /* 0x00000000000e7805 */ /* 0x000fe4000001ff00 */
[----:B------:R-:W-:-:S02]  /*01c0*/  CS2R R16, SRZ ;  /* 0x0000000000107805 */ /* 0x000fc4000001ff00 */
[----:B------:R-:W-:Y:S01]  /*01d0*/  VIMNMX R8, PT, PT, R8, 0x1, !PT ;  /* 0x0000000108087848 */ /* 0x000fe20007fe0100 */
[C---:B0-----:R-:W-:Y:S01]  /*01e0*/  FMUL R5, R3.reuse, 0.5 ;  /* 0x3f00000003057820 */ /* 0x041fe20000400000 */
[----:B------:R-:W-:-:S05]  /*01f0*/  FMUL R3, R3, -0.5 ;  /* 0xbf00000003037820 */ /* 0x000fca0000400000 */
[----:B------:R-:W-:Y:S05]  /*0200*/  @!P0 BRA `(.L_x_31) ;  /* 0x0000000800088947 */ /* 0x000fea0003800000 */
[----:B------:R-:W0:Y:S01]  /*0210*/  LDCU.64 UR4, c[0x0][0x380] ;  /* 0x00007000ff0477ac */ /* 0x000e220008000a00 */
[----:B------:R-:W-:Y:S01]  /*0220*/  LOP3.LUT R4, R8, 0x7ffffffe, RZ, 0xc0, !PT ;  /* 0x7ffffffe08047812 */ /* 0x000fe200078ec0ff */
[----:B------:R-:W-:Y:S01]  /*0230*/  BSSY.RECONVERGENT B3, `(.L_x_32) ;  /* 0x000007d000037945 */ /* 0x000fe20003800200 */
[----:B------:R-:W-:Y:S02]  /*0240*/  MOV R6, RZ ;  /* 0x000000ff00067202 */ /* 0x000fe40000000f00 */
[----:B------:R-:W-:Y:S02]  /*0250*/  CS2R R14, SRZ ;  /* 0x00000000000e7805 */ /* 0x000fe4000001ff00 */
[----:B------:R-:W-:Y:S01]  /*0260*/  IADD3 R2, PT, PT, -R4, RZ, RZ ;  /* 0x000000ff04027210 */ /* 0x000fe20007ffe1ff */
[----:B0-----:R-:W-:-:S04]  /*0270*/  UIADD3 UR4, UP0, UPT, UR4, 0xc, URZ ;  /* 0x0000000c04047890 */ /* 0x001fc8000ff1e0ff */
[----:B------:R-:W-:Y:S02]  /*0280*/  UIADD3.X UR5, UPT, UPT, URZ, UR5, URZ, UP0, !UPT ;  /* 0x00000005ff057290 */ /* 0x000fe400087fe4ff */
[----:B------:R-:W-:-:S04]  /*0290*/  MOV R16, UR4 ;  /* 0x0000000400107c02 */ /* 0x000fc80008000f00 */
[----:B------:R-:W-:-:S07]  /*02a0*/  MOV R17, UR5 ;  /* 0x0000000500117c02 */ /* 0x000fce0008000f00 */
.L_x_43:
[----:B------:R-:W2:Y:S04]  /*02b0*/  LDG.E R0, desc[UR6][R16.64+-0x8] ;  /* 0xfffff80610007981 */ /* 0x000ea8000c1e1900 */
[----:B------:R-:W3:Y:S04]  /*02c0*/  LDG.E R19, desc[UR6][R16.64+-0xc] ;  /* 0xfffff40610137981 */ /* 0x000ee8000c1e1900 */
[----:B------:R-:W4:Y:S01]  /*02d0*/  LDG.E R21, desc[UR6][R16.64+-0x4] ;  /* 0xfffffc0610157981 */ /* 0x000f22000c1e1900 */
[----:B------:R-:W-:Y:S01]  /*02e0*/  IADD3 R2, PT, PT, R2, 0x2, RZ ;  /* 0x0000000202027810 */ /* 0x000fe20007ffe0ff */
[----:B------:R-:W-:Y:S01]  /*02f0*/  BSSY.RECONVERGENT B4, `(.L_x_33) ;  /* 0x0000035000047945 */ /* 0x000fe20003800200 */
[----:B--2--5:R-:W-:Y:S01]  /*0300*/  FADD R0, R11, -R0 ;  /* 0x800000000b007221 */ /* 0x024fe20000000000 */
[----:B---3--:R-:W-:-:S04]  /*0310*/  FADD R26, R12, -R19 ;  /* 0x800000130c1a7221 */ /* 0x008fc80000000000 */
[C---:B------:R-:W-:Y:S02]  /*0320*/  FSETP.GEU.AND P1, PT, R0.reuse, R3, PT ;  /* 0x000000030000720b */ /* 0x040fe40003f2e000 */
[----:B------:R-:W-:Y:S01]  /*0330*/  FSETP.GT.AND P2, PT, R0, R5, PT ;  /* 0x000000050000720b */ /* 0x000fe20003f44000 */
[----:B----4-:R-:W-:Y:S01]  /*0340*/  FADD R18, R10, -R21 ;  /* 0x800000150a127221 */ /* 0x010fe20000000000 */
[-C--:B------:R-:W-:Y:S01]  /*0350*/  FSETP.GEU.AND P3, PT, R26, R3.reuse, PT ;  /* 0x000000031a00720b */ /* 0x080fe20003f6e000 */
[----:B------:R-:W-:Y:S01]  /*0360*/  FADD R21, R0, -UR9 ;  /* 0x8000000900157e21 */ /* 0x000fe20008000000 */
[----:B------:R-:W-:Y:S01]  /*0370*/  FADD R19, R26, -UR9 ;  /* 0x800000091a137e21 */ /* 0x000fe20008000000 */
[C---:B------:R-:W-:Y:S01]  /*0380*/  FADD R25, R18.reuse, -UR9 ;  /* 0x8000000912197e21 */ /* 0x040fe20008000000 */
[----:B------:R-:W-:-:S05]  /*0390*/  FSETP.GEU.AND P0, PT, R18, R3, PT ;  /* 0x000000031200720b */ /* 0x000fca0003f0e000 */
[----:B------:R-:W-:Y:S01]  /*03a0*/  @!P1 FADD R0, R0, UR9 ;  /* 0x0000000900009e21 */ /* 0x000fe20008000000 */
[----:B------:R-:W-:-:S03]  /*03b0*/  FSETP.GT.AND P1, PT, R26, R5, PT ;  /* 0x000000051a00720b */ /* 0x000fc60003f24000 */
[----:B------:R-:W-:Y:S01]  /*03c0*/  @!P3 FADD R26, R26, UR9 ;  /* 0x000000091a1abe21 */ /* 0x000fe20008000000 */
[----:B------:R-:W-:Y:S02]  /*03d0*/  FSEL R24, R21, R0, P2 ;  /* 0x0000000015187208 */ /* 0x000fe40001000000 */
[C---:B------:R-:W-:Y:S01]  /*03e0*/  FSETP.GT.AND P2, PT, R18.reuse, R5, PT ;  /* 0x000000051200720b */ /* 0x040fe20003f44000 */
[----:B------:R-:W-:Y:S01]  /*03f0*/  @!P0 FADD R18, R18, UR9 ;  /* 0x0000000912128e21 */ /* 0x000fe20008000000 */
[----:B------:R-:W-:Y:S01]  /*0400*/  FSEL R26, R19, R26, P1 ;  /* 0x0000001a131a7208 */ /* 0x000fe20000800000 */
[----:B------:R-:W-:Y:S01]  /*0410*/  FMUL R19, R24, R24 ;  /* 0x0000001818137220 */ /* 0x000fe20000400000 */
[----:B------:R-:W-:Y:S02]  /*0420*/  ISETP.NE.AND P3, PT, R2, RZ, PT ;  /* 0x000000ff0200720c */ /* 0x000fe40003f65270 */
[----:B------:R-:W-:Y:S01]  /*0430*/  FSEL R25, R25, R18, P2 ;  /* 0x0000001219197208 */ /* 0x000fe20001000000 */
[----:B------:R-:W-:-:S04]  /*0440*/  FFMA R0, R26, R26, R19 ;  /* 0x0000001a1a007223 */ /* 0x000fc80000000013 */
[----:B------:R-:W-:-:S05]  /*0450*/  FFMA R18, R25, R25, R0 ;  /* 0x0000001919127223 */ /* 0x000fca0000000000 */
[----:B------:R-:W-:-:S13]  /*0460*/  FSETP.GEU.AND P0, PT, R18, 6.25, PT ;  /* 0x40c800001200780b */ /* 0x000fda0003f0e000 */
[----:B------:R-:W-:Y:S05]  /*0470*/  @P0 BRA `(.L_x_34) ;  /* 0x0000000000700947 */ /* 0x000fea0003800000 */
[----:B------:R-:W-:Y:S01]  /*0480*/  IADD3 R0, PT, PT, R18, 0x1800000, RZ ;  /* 0x0180000012007810 */ /* 0x000fe20007ffe0ff */
[----:B------:R-:W-:Y:S03]  /*0490*/  BSSY.RECONVERGENT B5, `(.L_x_35) ;  /* 0x000000c000057945 */ /* 0x000fe60003800200 */
[----:B------:R-:W-:-:S04]  /*04a0*/  LOP3.LUT R0, R0, 0x7f800000, RZ, 0xc0, !PT ;  /* 0x7f80000000007812 */ /* 0x000fc800078ec0ff */
[----:B------:R-:W-:-:S13]  /*04b0*/  ISETP.GT.U32.AND P0, PT, R0, 0x1ffffff, PT ;  /* 0x01ffffff0000780c */ /* 0x000fda0003f04070 */
[----:B------:R-:W-:Y:S05]  /*04c0*/  @P0 BRA `(.L_x_36) ;  /* 0x0000000000100947 */ /* 0x000fea0003800000 */
[----:B------:R-:W-:Y:S02]  /*04d0*/  MOV R0, R18 ;  /* 0x0000001200007202 */ /* 0x000fe40000000f00 */
[----:B------:R-:W-:-:S07]  /*04e0*/  MOV R18, 0x500 ;  /* 0x0000050000127802 */ /* 0x000fce0000000f00 */
[----:B------:R-:W-:Y:S05]  /*04f0*/  CALL.REL.NOINC `($__internal_0_$__cuda_sm20_rcp_rn_f32_slowpath) ;  /* 0x0000001800c07944 */ /* 0x000fea0003c00000 */
[----:B------:R-:W-:Y:S05]  /*0500*/  BRA `(.L_x_37) ;  /* 0x0000000000107947 */ /* 0x000fea0003800000 */
.L_x_36:
[----:B------:R-:W0:Y:S02]  /*0510*/  MUFU.RCP R21, R18 ;  /* 0x0000001200157308 */ /* 0x000e240000001000 */
[----:B0-----:R-:W-:-:S04]  /*0520*/  FFMA R0, R18, R21, -1 ;  /* 0xbf80000012007423 */ /* 0x001fc80000000015 */
[----:B------:R-:W-:-:S04]  /*0530*/  FADD.FTZ R0, -R0, -RZ ;  /* 0x800000ff00007221 */ /* 0x000fc80000010100 */
[----:B------:R-:W-:-:S07]  /*0540*/  FFMA R21, R21, R0, R21 ;  /* 0x0000000015157223 */ /* 0x000fce0000000015 */
.L_x_37:
[----:B------:R-:W-:Y:S05]  /*0550*/  BSYNC.RECONVERGENT B5 ;  /* 0x0000000000057941 */ /* 0x000fea0003800200 */
.L_x_35:
[----:B------:R-:W-:-:S04]  /*0560*/  FMUL R0, R21, R21 ;  /* 0x0000001515007220 */ /* 0x000fc80000400000 */
[----:B------:R-:W-:Y:S01]  /*0570*/  FMUL R0, R0, R21 ;  /* 0x0000001500007220 */ /* 0x000fe20000400000 */
[----:B------:R-:W-:-:S03]  /*0580*/  FMUL R21, R21, 24 ;  /* 0x41c0000015157820 */ /* 0x000fc60000400000 */
[----:B------:R-:W-:-:S04]  /*0590*/  FMUL R23, R0, R0 ;  /* 0x0000000000177220 */ /* 0x000fc80000400000 */
[--C-:B------:R-:W-:Y:S01]  /*05a0*/  FADD R18, -R0, R23.reuse ;  /* 0x0000001700127221 */ /* 0x100fe20000000100 */
[----:B------:R-:W-:-:S03]  /*05b0*/  FADD R23, R23, R23 ;  /* 0x0000001717177221 */ /* 0x000fc60000000000 */
[----:B------:R-:W-:Y:S01]  /*05c0*/  FMUL R18, R18, 4 ;  /* 0x4080000012127820 */ /* 0x000fe20000400000 */
[----:B------:R-:W-:-:S04]  /*05d0*/  FADD R0, -R0, R23 ;  /* 0x0000001700007221 */ /* 0x000fc80000000100 */
[----:B------:R-:W-:Y:S01]  /*05e0*/  FMUL R0, R21, R0 ;  /* 0x0000000015007220 */ /* 0x000fe20000400000 */
[----:B------:R-:W0:Y:S03]  /*05f0*/  F2F.F64.F32 R18, R18 ;  /* 0x0000001200127310 */ /* 0x000e260000201800 */
[-C--:B------:R-:W-:Y:S01]  /*0600*/  FFMA R9, R26, R0.reuse, R9 ;  /* 0x000000001a097223 */ /* 0x080fe20000000009 */
[-C--:B------:R-:W-:Y:S01]  /*0610*/  FFMA R7, R24, R0.reuse, R7 ;  /* 0x0000000018077223 */ /* 0x080fe20000000007 */
[----:B------:R-:W-:Y:S01]  /*0620*/  FFMA R6, R25, R0, R6 ;  /* 0x0000000019067223 */ /* 0x000fe20000000006 */
[----:B0-----:R-:W-:-:S11]  /*0630*/  DADD R14, R14, R18 ;  /* 0x000000000e0e7229 */ /* 0x001fd60000000012 */
.L_x_34:
[----:B------:R-:W-:Y:S05]  /*0640*/  BSYNC.RECONVERGENT B4 ;  /* 0x0000000000047941 */ /* 0x000fea0003800200 */
.L_x_33:
[----:B------:R-:W2:Y:S04]  /*0650*/  LDG.E R0, desc[UR6][R16.64+0x4] ;  /* 0x0000040610007981 */ /* 0x000ea8000c1e1900 */
[----:B------:R-:W3:Y:S04]  /*0660*/  LDG.E R19, desc[UR6][R16.64] ;  /* 0x0000000610137981 */ /* 0x000ee8000c1e1900 */
[----:B------:R-:W4:Y:S01]  /*0670*/  LDG.E R21, desc[UR6][R16.64+0x8] ;  /* 0x0000080610157981 */ /* 0x000f22000c1e1900 */
[----:B------:R-:W-:Y:S01]  /*0680*/  BSSY.RECONVERGENT B4, `(.L_x_38) ;  /* 0x0000034000047945 */ /* 0x000fe20003800200 */
[----:B--2---:R-:W-:Y:S01]  /*0690*/  FADD R0, R11, -R0 ;  /* 0x800000000b007221 */ /* 0x004fe20000000000 */
        /* <DEDUP_REMOVED lines=16> */
[----:B------:R-:W-:-:S03]  /*07a0*/  FMUL R19, R24, R24 ;  /* 0x0000001818137220 */ /* 0x000fc60000400000 */
        /* <DEDUP_REMOVED lines=14> */
.L_x_41:
[----:B------:R-:W0:Y:S02]  /*0890*/  MUFU.RCP R21, R18 ;  /* 0x0000001200157308 */ /* 0x000e240000001000 */
[----:B0-----:R-:W-:-:S04]  /*08a0*/  FFMA R0, R18, R21, -1 ;  /* 0xbf80000012007423 */ /* 0x001fc80000000015 */
[----:B------:R-:W-:-:S04]  /*08b0*/  FADD.FTZ R0, -R0, -RZ ;  /* 0x800000ff00007221 */ /* 0x000fc80000010100 */
[----:B------:R-:W-:-:S07]  /*08c0*/  FFMA R21, R21, R0, R21 ;  /* 0x0000000015157223 */ /* 0x000fce0000000015 */
.L_x_42:
[----:B------:R-:W-:Y:S05]  /*08d0*/  BSYNC.RECONVERGENT B5 ;  /* 0x0000000000057941 */ /* 0x000fea0003800200 */
.L_x_40:
        /* <DEDUP_REMOVED lines=14> */
.L_x_39:
[----:B------:R-:W-:Y:S05]  /*09c0*/  BSYNC.RECONVERGENT B4 ;  /* 0x0000000000047941 */ /* 0x000fea0003800200 */
.L_x_38:
[----:B------:R-:W-:-:S04]  /*09d0*/  IADD3 R16, P0, PT, R16, 0x18, RZ ;  /* 0x0000001810107810 */ /* 0x000fc80007f1e0ff */
[----:B------:R-:W-:Y:S01]  /*09e0*/  IADD3.X R17, PT, PT, RZ, R17, RZ, P0, !PT ;  /* 0x00000011ff117210 */ /* 0x000fe200007fe4ff */
[----:B------:R-:W-:Y:S08]  /*09f0*/  @P3 BRA `(.L_x_43) ;  /* 0xfffffff8002c3947 */ /* 0x000ff0000383ffff */
[----:B------:R-:W-:Y:S05]  /*0a00*/  BSYNC.RECONVERGENT B3 ;  /* 0x0000000000037941 */ /* 0x000fea0003800200 */
.L_x_32:
[----:B------:R-:W-:Y:S01]  /*0a10*/  HFMA2 R17, -RZ, RZ, 0, 0 ;  /* 0x00000000ff117431 */ /* 0x000fe200000001ff */
[----:B------:R-:W-:-:S07]  /*0a20*/  MOV R16, R4 ;  /* 0x0000000400107202 */ /* 0x000fce0000000f00 */
.L_x_31:
[----:B------:R-:W-:Y:S05]  /*0a30*/  BSYNC.RECONVERGENT B2 ;  /* 0x0000000000027941 */ /* 0x000fea0003800200 */
.L_x_30:
[----:B------:R-:W-:-:S04]  /*0a40*/  LOP3.LUT R0, R8, 0x1, RZ, 0xc0, !PT ;  /* 0x0000000108007812 */ /* 0x000fc800078ec0ff */
[----:B------:R-:W-:-:S13]  /*0a50*/  ISETP.NE.U32.AND P0, PT, R0, 0x1, PT ;  /* 0x000000010000780c */ /* 0x000fda0003f05070 */
[----:B------:R-:W-:Y:S05]  /*0a60*/  @P0 BRA `(.L_x_29) ;  /* 0x0000000000ec0947 */ /* 0x000fea0003800000 */
[----:B------:R-:W0:Y:S01]  /*0a70*/  LDC.64 R18, c[0x0][0x380] ;  /* 0x0000e000ff127b82 */ /* 0x000e220000000a00 */
[----:B------:R-:W-:Y:S01]  /*0a80*/  IMAD R21, R17, 0xc, RZ ;  /* 0x0000000c11157824 */ /* 0x000fe200078e02ff */
[----:B------:R-:W1:Y:S01]  /*0a90*/  LDCU UR4, c[0x0][0x390] ;  /* 0x00007200ff0477ac */ /* 0x000e620008000800 */
[----:B0-----:R-:W-:-:S05]  /*0aa0*/  IMAD.WIDE.U32 R16, R16, 0xc, R18 ;  /* 0x0000000c10107825 */ /* 0x001fca00078e0012 */
[----:B------:R-:W-:-:S05]  /*0ab0*/  IADD3 R17, PT, PT, R17, R21, RZ ;  /* 0x0000001511117210 */ /* 0x000fca0007ffe0ff */
[----:B------:R-:W2:Y:S04]  /*0ac0*/  LDG.E R0, desc[UR6][R16.64+0x4] ;  /* 0x0000040610007981 */ /* 0x000ea8000c1e1900 */
[----:B------:R-:W3:Y:S04]  /*0ad0*/  LDG.E R19, desc[UR6][R16.64] ;  /* 0x0000000610137981 */ /* 0x000ee8000c1e1900 */
[----:B------:R-:W4:Y:S01]  /*0ae0*/  LDG.E R21, desc[UR6][R16.64+0x8] ;  /* 0x0000080610157981 */ /* 0x000f22000c1e1900 */
[----:B--2--5:R-:W-:Y:S01]  /*0af0*/  FADD R0, R11, -R0 ;  /* 0x800000000b007221 */ /* 0x024fe20000000000 */
[----:B---3--:R-:W-:-:S04]  /*0b00*/  FADD R4, R12, -R19 ;  /* 0x800000130c047221 */ /* 0x008fc80000000000 */
[C---:B------:R-:W-:Y:S01]  /*0b10*/  FSETP.GEU.AND P1, PT, R0.reuse, R3, PT ;  /* 0x000000030000720b */ /* 0x040fe20003f2e000 */
[C---:B-1----:R-:W-:Y:S01]  /*0b20*/  FADD R19, R0.reuse, -UR4 ;  /* 0x8000000400137e21 */ /* 0x042fe20008000000 */
[----:B------:R-:W-:Y:S01]  /*0b30*/  FSETP.GT.AND P2, PT, R0, R5, PT ;  /* 0x000000050000720b */ /* 0x000fe20003f44000 */
[----:B----4-:R-:W-:Y:S01]  /*0b40*/  FADD R18, R10, -R21 ;  /* 0x800000150a127221 */ /* 0x010fe20000000000 */
[----:B------:R-:W-:-:S04]  /*0b50*/  FSETP.GEU.AND P3, PT, R4, R3, PT ;  /* 0x000000030400720b */ /* 0x000fc80003f6e000 */
[----:B------:R-:W-:Y:S01]  /*0b60*/  FSETP.GEU.AND P0, PT, R18, R3, PT ;  /* 0x000000031200720b */ /* 0x000fe20003f0e000 */
[----:B------:R-:W-:-:S04]  /*0b70*/  FADD R3, R4, -UR4 ;  /* 0x8000000404037e21 */ /* 0x000fc80008000000 */
[----:B------:R-:W-:Y:S01]  /*0b80*/  @!P1 FADD R0, R0, UR4 ;  /* 0x0000000400009e21 */ /* 0x000fe20008000000 */
[----:B------:R-:W-:-:S03]  /*0b90*/  FSETP.GT.AND P1, PT, R4, R5, PT ;  /* 0x000000050400720b */ /* 0x000fc60003f24000 */
[----:B------:R-:W-:Y:S01]  /*0ba0*/  @!P3 FADD R4, R4, UR4 ;  /* 0x000000040404be21 */ /* 0x000fe20008000000 */
[----:B------:R-:W-:Y:S02]  /*0bb0*/  FSEL R2, R19, R0, P2 ;  /* 0x0000000013027208 */ /* 0x000fe40001000000 */
[C---:B------:R-:W-:Y:S01]  /*0bc0*/  FSETP.GT.AND P2, PT, R18.reuse, R5, PT ;  /* 0x000000051200720b */ /* 0x040fe20003f44000 */
[C---:B------:R-:W-:Y:S01]  /*0bd0*/  FADD R5, R18.reuse, -UR4 ;  /* 0x8000000412057e21 */ /* 0x040fe20008000000 */
        /* <DEDUP_REMOVED lines=17> */
.L_x_45:
[----:B------:R-:W0:Y:S02]  /*0cf0*/  MUFU.RCP R21, R16 ;  /* 0x0000001000157308 */ /* 0x000e240000001000 */
[----:B0-----:R-:W-:-:S04]  /*0d00*/  FFMA R0, R16, R21, -1 ;  /* 0xbf80000010007423 */ /* 0x001fc80000000015 */
[----:B------:R-:W-:-:S04]  /*0d10*/  FADD.FTZ R0, -R0, -RZ ;  /* 0x800000ff00007221 */ /* 0x000fc80000010100 */
[----:B------:R-:W-:-:S07]  /*0d20*/  FFMA R21, R21, R0, R21 ;  /* 0x0000000015157223 */ /* 0x000fce0000000015 */
.L_x_46:
[----:B------:R-:W-:Y:S05]  /*0d30*/  BSYNC.RECONVERGENT B2 ;  /* 0x0000000000027941 */ /* 0x000fea0003800200 */
.L_x_44:
        /* <DEDUP_REMOVED lines=14> */
.L_x_29:
[----:B------:R-:W-:Y:S05]  /*0e20*/  BSYNC.RECONVERGENT B1 ;  /* 0x0000000000017941 */ /* 0x000fea0003800200 */
.L_x_28:
[----:B------:R-:W0:Y:S01]  /*0e30*/  LDCU UR4, c[0x0][0x3a0] ;  /* 0x00007400ff0477ac */ /* 0x000e220008000800 */
[----:B------:R-:W-:Y:S01]  /*0e40*/  BSSY.RECONVERGENT B1, `(.L_x_47) ;  /* 0x0000045000017945 */ /* 0x000fe20003800200 */
[----:B0-----:R-:W-:-:S13]  /*0e50*/  ISETP.GE.AND P0, PT, R8, UR4, PT ;  /* 0x0000000408007c0c */ /* 0x001fda000bf06270 */
[----:B------:R-:W-:Y:S05]  /*0e60*/  @P0 BRA `(.L_x_48) ;  /* 0x0000000400080947 */ /* 0x000fea0003800000 */
[----:B------:R-:W-:Y:S01]  /*0e70*/  ISETP.NE.AND P0, PT, R13, R8, PT ;  /* 0x000000080d00720c */ /* 0x000fe20003f05270 */
[----:B------:R-:W-:-:S12]  /*0e80*/  BSSY.RECONVERGENT B2, `(.L_x_49) ;  /* 0x000003f000027945 */ /* 0x000fd80003800200 */
[----:B------:R-:W-:Y:S05]  /*0e90*/  @!P0 BRA `(.L_x_50) ;  /* 0x0000000000f48947 */ /* 0x000fea0003800000 */
[----:B------:R-:W0:Y:S08]  /*0ea0*/  LDC.64 R2, c[0x0][0x380] ;  /* 0x0000e000ff027b82 */ /* 0x000e300000000a00 */
[----:B------:R-:W1:Y:S01]  /*0eb0*/  LDC R16, c[0x0][0x390] ;  /* 0x0000e400ff107b82 */ /* 0x000e620000000800 */
[----:B0-----:R-:W-:-:S05]  /*0ec0*/  IMAD.WIDE.U32 R2, R8, 0xc, R2 ;  /* 0x0000000c08027825 */ /* 0x001fca00078e0002 */
[----:B------:R-:W2:Y:S04]  /*0ed0*/  LDG.E R0, desc[UR6][R2.64+0x4] ;  /* 0x0000040602007981 */ /* 0x000ea8000c1e1900 */
[----:B------:R-:W3:Y:S04]  /*0ee0*/  LDG.E R5, desc[UR6][R2.64] ;  /* 0x0000000602057981 */ /* 0x000ee8000c1e1900 */
[----:B------:R-:W4:Y:S01]  /*0ef0*/  LDG.E R17, desc[UR6][R2.64+0x8] ;  /* 0x0000080602117981 */ /* 0x000f22000c1e1900 */
[----:B-1----:R-:W-:Y:S01]  /*0f00*/  FMUL R4, R16, 0.5 ;  /* 0x3f00000010047820 */ /* 0x002fe20000400000 */
[----:B--2--5:R-:W-:Y:S01]  /*0f10*/  FADD R19, R11, -R0 ;  /* 0x800000000b137221 */ /* 0x024fe20000000000 */
[----:B---3--:R-:W-:-:S04]  /*0f20*/  FADD R5, R12, -R5 ;  /* 0x800000050c057221 */ /* 0x008fc80000000000 */
[-C--:B------:R-:W-:Y:S01]  /*0f30*/  FSETP.GT.AND P2, PT, R19, R4.reuse, PT ;  /* 0x000000041300720b */ /* 0x080fe20003f44000 */
[----:B----4-:R-:W-:Y:S01]  /*0f40*/  FADD R0, R10, -R17 ;  /* 0x800000110a007221 */ /* 0x010fe20000000000 */
[----:B------:R-:W-:-:S04]  /*0f50*/  FSETP.GT.AND P1, PT, R5, R4, PT ;  /* 0x000000040500720b */ /* 0x000fc80003f24000 */
[----:B------:R-:W-:-:S07]  /*0f60*/  FSETP.GT.AND P0, PT, R0, R4, PT ;  /* 0x000000040000720b */ /* 0x000fce0003f04000 */
[C---:B------:R-:W-:Y:S01]  /*0f70*/  @!P2 FMUL R4, R16.reuse, -0.5 ;  /* 0xbf0000001004a820 */ /* 0x040fe20000400000 */
[----:B------:R-:W-:Y:S01]  /*0f80*/  @!P2 FADD R2, R19, R16 ;  /* 0x000000101302a221 */ /* 0x000fe20000000000 */
[----:B------:R-:W-:-:S03]  /*0f90*/  @!P1 FMUL R18, R16, -0.5 ;  /* 0xbf00000010129820 */ /* 0x000fc60000400000 */
[----:B------:R-:W-:Y:S01]  /*0fa0*/  @!P2 FSETP.GEU.AND P4, PT, R19, R4, PT ;  /* 0x000000041300a20b */ /* 0x000fe20003f8e000 */
[C-C-:B------:R-:W-:Y:S01]  /*0fb0*/  @!P1 FADD R4, R5.reuse, R16.reuse ;  /* 0x0000001005049221 */ /* 0x140fe20000000000 */
[----:B------:R-:W-:Y:S01]  /*0fc0*/  @!P0 FMUL R3, R16, -0.5 ;  /* 0xbf00000010038820 */ /* 0x000fe20000400000 */
[----:B------:R-:W-:Y:S02]  /*0fd0*/  @!P1 FSETP.GEU.AND P3, PT, R5, R18, PT ;  /* 0x000000120500920b */ /* 0x000fe40003f6e000 */
[----:B------:R-:W-:Y:S01]  /*0fe0*/  @!P2 FSEL R2, R2, R19, !P4 ;  /* 0x000000130202a208 */ /* 0x000fe20006000000 */
[--C-:B------:R-:W-:Y:S01]  /*0ff0*/  @P2 FADD R2, R19, -R16.reuse ;  /* 0x8000001013022221 */ /* 0x100fe20000000000 */
[C---:B------:R-:W-:Y:S01]  /*1000*/  @!P0 FSETP.GEU.AND P4, PT, R0.reuse, R3, PT ;  /* 0x000000030000820b */ /* 0x040fe20003f8e000 */
[--C-:B------:R-:W-:Y:S01]  /*1010*/  @!P0 FADD R3, R0, R16.reuse ;  /* 0x0000001000038221 */ /* 0x100fe20000000000 */
[----:B------:R-:W-:Y:S01]  /*1020*/  @!P1 FSEL R4, R4, R5, !P3 ;  /* 0x0000000504049208 */ /* 0x000fe20005800000 */
[----:B------:R-:W-:Y:S01]  /*1030*/  @P1 FADD R4, R5, -R16 ;  /* 0x8000001005041221 */ /* 0x000fe20000000000 */
[----:B------:R-:W-:-:S02]  /*1040*/  FMUL R5, R2, R2 ;  /* 0x0000000202057220 */ /* 0x000fc40000400000 */
[----:B------:R-:W-:Y:S01]  /*1050*/  @!P0 FSEL R3, R3, R0, !P4 ;  /* 0x0000000003038208 */ /* 0x000fe20006000000 */
[----:B------:R-:W-:Y:S01]  /*1060*/  @P0 FADD R3, R0, -R16 ;  /* 0x8000001000030221 */ /* 0x000fe20000000000 */
        /* <DEDUP_REMOVED lines=13> */
.L_x_52:
[----:B------:R-:W0:Y:S02]  /*1140*/  MUFU.RCP R21, R16 ;  /* 0x0000001000157308 */ /* 0x000e240000001000 */
[----:B0-----:R-:W-:-:S04]  /*1150*/  FFMA R0, R16, R21, -1 ;  /* 0xbf80000010007423 */ /* 0x001fc80000000015 */
[----:B------:R-:W-:-:S04]  /*1160*/  FADD.FTZ R0, -R0, -RZ ;  /* 0x800000ff00007221 */ /* 0x000fc80000010100 */
[----:B------:R-:W-:-:S07]  /*1170*/  FFMA R21, R21, R0, R21 ;  /* 0x0000000015157223 */ /* 0x000fce0000000015 */
.L_x_53:
[----:B------:R-:W-:Y:S05]  /*1180*/  BSYNC.RECONVERGENT B3 ;  /* 0x0000000000037941 */ /* 0x000fea0003800200 */
.L_x_51:
        /* <DEDUP_REMOVED lines=10> */
[C---:B------:R-:W-:Y:S01]  /*1230*/  FFMA R9, R0.reuse, R4, R9 ;  /* 0x0000000400097223 */ /* 0x040fe20000000009 */
[C---:B------:R-:W-:Y:S01]  /*1240*/  FFMA R7, R0.reuse, R2, R7 ;  /* 0x0000000200077223 */ /* 0x040fe20000000007 */
[----:B------:R-:W-:Y:S01]  /*1250*/  FFMA R6, R0, R3, R6 ;  /* 0x0000000300067223 */ /* 0x000fe20000000006 */
[----:B0-----:R-:W-:-:S11]  /*1260*/  DADD R14, R14, R16 ;  /* 0x000000000e0e7229 */ /* 0x001fd60000000010 */
.L_x_50:
[----:B------:R-:W-:Y:S05]  /*1270*/  BSYNC.RECONVERGENT B2 ;  /* 0x0000000000027941 */ /* 0x000fea0003800200 */
.L_x_49:
[----:B------:R-:W-:-:S07]  /*1280*/  IADD3 R8, PT, PT, R8, 0x1, RZ ;  /* 0x0000000108087810 */ /* 0x000fce0007ffe0ff */
.L_x_48:
[----:B------:R-:W-:Y:S05]  /*1290*/  BSYNC.RECONVERGENT B1 ;  /* 0x0000000000017941 */ /* 0x000fea0003800200 */
.L_x_47:
[----:B------:R-:W0:Y:S01]  /*12a0*/  LDCU UR4, c[0x0][0x3a0] ;  /* 0x00007400ff0477ac */ /* 0x000e220008000800 */
[----:B------:R-:W-:Y:S01]  /*12b0*/  BSSY.RECONVERGENT B1, `(.L_x_54) ;  /* 0x00000c4000017945 */ /* 0x000fe20003800200 */
[----:B------:R-:W1:Y:S01]  /*12c0*/  LDCU UR5, c[0x0][0x390] ;  /* 0x00007200ff0577ac */ /* 0x000e620008000800 */
[----:B0-----:R-:W-:-:S13]  /*12d0*/  ISETP.GE.AND P0, PT, R8, UR4, PT ;  /* 0x0000000408007c0c */ /* 0x001fda000bf06270 */
[----:B-1----:R-:W-:Y:S05]  /*12e0*/  @P0 BRA `(.L_x_55) ;  /* 0x0000000c00000947 */ /* 0x002fea0003800000 */
[----:B------:R-:W0:Y:S01]  /*12f0*/  LDC R0, c[0x0][0x390] ;  /* 0x0000e400ff007b82 */ /* 0x000e220000000800 */
[C---:B------:R-:W-:Y:S01]  /*1300*/  IADD3 R2, PT, PT, -R8.reuse, UR4, RZ ;  /* 0x0000000408027c10 */ /* 0x040fe2000fffe1ff */
[----:B------:R-:W-:Y:S01]  /*1310*/  BSSY.RECONVERGENT B2, `(.L_x_56) ;  /* 0x0000040000027945 */ /* 0x000fe20003800200 */
[----:B------:R-:W-:Y:S02]  /*1320*/  IADD3 R4, PT, PT, R8, 0x1, RZ ;  /* 0x0000000108047810 */ /* 0x000fe40007ffe0ff */
[----:B------:R-:W-:-:S04]  /*1330*/  LOP3.LUT R2, R2, 0x1, RZ, 0xc0, !PT ;  /* 0x0000000102027812 */ /* 0x000fc800078ec0ff */
[----:B------:R-:W-:Y:S01]  /*1340*/  ISETP.NE.U32.AND P0, PT, R2, 0x1, PT ;  /* 0x000000010200780c */ /* 0x000fe20003f05070 */
[C---:B0-----:R-:W-:Y:S01]  /*1350*/  FMUL R2, R0.reuse, 0.5 ;  /* 0x3f00000000027820 */ /* 0x041fe20000400000 */
[----:B------:R-:W-:-:S11]  /*1360*/  FMUL R3, R0, -0.5 ;  /* 0xbf00000000037820 */ /* 0x000fd60000400000 */
[----:B------:R-:W-:Y:S05]  /*1370*/  @P0 BRA `(.L_x_57) ;  /* 0x0000000000e40947 */ /* 0x000fea0003800000 */
[----:B------:R-:W0:Y:S02]  /*1380*/  LDC.64 R16, c[0x0][0x380] ;  /* 0x0000e000ff107b82 */ /* 0x000e240000000a00 */
[----:B0-----:R-:W-:-:S05]  /*1390*/  IMAD.WIDE.U32 R16, R8, 0xc, R16 ;  /* 0x0000000c08107825 */ /* 0x001fca00078e0010 */
[----:B------:R-:W2:Y:S04]  /*13a0*/  LDG.E R8, desc[UR6][R16.64+0x4] ;  /* 0x0000040610087981 */ /* 0x000ea8000c1e1900 */
[----:B------:R-:W3:Y:S04]  /*13b0*/  LDG.E R5, desc[UR6][R16.64] ;  /* 0x0000000610057981 */ /* 0x000ee8000c1e1900 */
[----:B------:R-:W4:Y:S01]  /*13c0*/  LDG.E R21, desc[UR6][R16.64+0x8] ;  /* 0x0000080610157981 */ /* 0x000f22000c1e1900 */
[----:B--2--5:R-:W-:Y:S01]  /*13d0*/  FADD R19, R11, -R8 ;  /* 0x800000080b137221 */ /* 0x024fe20000000000 */
[----:B---3--:R-:W-:-:S04]  /*13e0*/  FADD R5, R12, -R5 ;  /* 0x800000050c057221 */ /* 0x008fc80000000000 */
[CC--:B------:R-:W-:Y:S01]  /*13f0*/  FSETP.GEU.AND P1, PT, R19.reuse, R3.reuse, PT ;  /* 0x000000031300720b */ /* 0x0c0fe20003f2e000 */
[C-C-:B------:R-:W-:Y:S01]  /*1400*/  FADD R8, R19.reuse, -R0.reuse ;  /* 0x8000000013087221 */ /* 0x140fe20000000000 */
[----:B------:R-:W-:Y:S01]  /*1410*/  FSETP.GT.AND P2, PT, R19, R2, PT ;  /* 0x000000021300720b */ /* 0x000fe20003f44000 */
[----:B----4-:R-:W-:Y:S01]  /*1420*/  FADD R21, R10, -R21 ;  /* 0x800000150a157221 */ /* 0x010fe20000000000 */
[C---:B------:R-:W-:Y:S01]  /*1430*/  FSETP.GEU.AND P3, PT, R5.reuse, R3, PT ;  /* 0x000000030500720b */ /* 0x040fe20003f6e000 */
[----:B------:R-:W-:-:S03]  /*1440*/  FADD R24, R5, -R0 ;  /* 0x8000000005187221 */ /* 0x000fc60000000000 */
[----:B------:R-:W-:-:S05]  /*1450*/  FSETP.GEU.AND P0, PT, R21, R3, PT ;  /* 0x000000031500720b */ /* 0x000fca0003f0e000 */
[----:B------:R-:W-:Y:S01]  /*1460*/  @!P1 FADD R19, R19, R0 ;  /* 0x0000000013139221 */ /* 0x000fe20000000000 */
[----:B------:R-:W-:-:S03]  /*1470*/  FSETP.GT.AND P1, PT, R5, R2, PT ;  /* 0x000000020500720b */ /* 0x000fc60003f24000 */
[--C-:B------:R-:W-:Y:S01]  /*1480*/  @!P3 FADD R5, R5, R0.reuse ;  /* 0x000000000505b221 */ /* 0x100fe20000000000 */
[----:B------:R-:W-:Y:S01]  /*1490*/  FSEL R16, R8, R19, P2 ;  /* 0x0000001308107208 */ /* 0x000fe20001000000 */
[C-C-:B------:R-:W-:Y:S01]  /*14a0*/  FADD R8, R21.reuse, -R0.reuse ;  /* 0x8000000015087221 */ /* 0x140fe20000000000 */
[C---:B------:R-:W-:Y:S01]  /*14b0*/  FSETP.GT.AND P2, PT, R21.reuse, R2, PT ;  /* 0x000000021500720b */ /* 0x040fe20003f44000 */
[----:B------:R-:W-:Y:S01]  /*14c0*/  @!P0 FADD R21, R21, R0 ;  /* 0x0000000015158221 */ /* 0x000fe20000000000 */
[----:B------:R-:W-:Y:S01]  /*14d0*/  FSEL R24, R24, R5, P1 ;  /* 0x0000000518187208 */ /* 0x000fe20000800000 */
[----:B------:R-:W-:-:S03]  /*14e0*/  FMUL R17, R16, R16 ;  /* 0x0000001010117220 */ /* 0x000fc60000400000 */
[----:B------:R-:W-:Y:S01]  /*14f0*/  FSEL R5, R8, R21, P2 ;  /* 0x0000001508057208 */ /* 0x000fe20001000000 */
[----:B------:R-:W-:Y:S01]  /*1500*/  FFMA R0, R24, R24, R17 ;  /* 0x0000001818007223 */ /* 0x000fe20000000011 */
[----:B------:R-:W-:-:S03]  /*1510*/  MOV R8, R4 ;  /* 0x0000000400087202 */ /* 0x000fc60000000f00 */
        /* <DEDUP_REMOVED lines=12> */
.L_x_59:
[----:B------:R-:W0:Y:S02]  /*15e0*/  MUFU.RCP R21, R18 ;  /* 0x0000001200157308 */ /* 0x000e240000001000 */
[----:B0-----:R-:W-:-:S04]  /*15f0*/  FFMA R0, R18, R21, -1 ;  /* 0xbf80000012007423 */ /* 0x001fc80000000015 */
[----:B------:R-:W-:-:S04]  /*1600*/  FADD.FTZ R0, -R0, -RZ ;  /* 0x800000ff00007221 */ /* 0x000fc80000010100 */
[----:B------:R-:W-:-:S07]  /*1610*/  FFMA R21, R21, R0, R21 ;  /* 0x0000000015157223 */ /* 0x000fce0000000015 */
.L_x_60:
[----:B------:R-:W-:Y:S05]  /*1620*/  BSYNC.RECONVERGENT B3 ;  /* 0x0000000000037941 */ /* 0x000fea0003800200 */
.L_x_58:
        /* <DEDUP_REMOVED lines=14> */
.L_x_57:
[----:B------:R-:W-:Y:S05]  /*1710*/  BSYNC.RECONVERGENT B2 ;  /* 0x0000000000027941 */ /* 0x000fea0003800200 */
.L_x_56:
[----:B------:R-:W0:Y:S02]  /*1720*/  LDC R17, c[0x0][0x3a0] ;  /* 0x0000e800ff117b82 */ /* 0x000e240000000800 */
[----:B0-----:R-:W-:-:S13]  /*1730*/  ISETP.NE.AND P0, PT, R4, R17, PT ;  /* 0x000000110400720c */ /* 0x001fda0003f05270 */
[----:B------:R-:W-:Y:S05]  /*1740*/  @!P0 BRA `(.L_x_55) ;  /* 0x0000000400e88947 */ /* 0x000fea0003800000 */
[----:B------:R-:W0:Y:S01]  /*1750*/  LDC.64 R4, c[0x0][0x380] ;  /* 0x0000e000ff047b82 */ /* 0x000e220000000a00 */
[C---:B------:R-:W-:Y:S01]  /*1760*/  IADD3 R16, PT, PT, R8.reuse, -R17, RZ ;  /* 0x8000001108107210 */ /* 0x040fe20007ffe0ff */
[----:B0-----:R-:W-:-:S03]  /*1770*/  IMAD.WIDE.U32 R4, R8, 0xc, R4 ;  /* 0x0000000c08047825 */ /* 0x001fc600078e0004 */
[----:B------:R-:W-:-:S04]  /*1780*/  IADD3 R24, P0, PT, R4, 0xc, RZ ;  /* 0x0000000c04187810 */ /* 0x000fc80007f1e0ff */
[----:B------:R-:W-:-:S09]  /*1790*/  IADD3.X R25, PT, PT, RZ, R5, RZ, P0, !PT ;  /* 0x00000005ff197210 */ /* 0x000fd200007fe4ff */
.L_x_71:
[----:B------:R-:W2:Y:S04]  /*17a0*/  LDG.E R0, desc[UR6][R24.64+-0x8] ;  /* 0xfffff80618007981 */ /* 0x000ea8000c1e1900 */
[----:B------:R-:W3:Y:S04]  /*17b0*/  LDG.E R5, desc[UR6][R24.64+-0xc] ;  /* 0xfffff40618057981 */ /* 0x000ee8000c1e1900 */
[----:B------:R-:W4:Y:S01]  /*17c0*/  LDG.E R17, desc[UR6][R24.64+-0x4] ;  /* 0xfffffc0618117981 */ /* 0x000f22000c1e1900 */
[----:B------:R-:W-:Y:S01]  /*17d0*/  IADD3 R16, PT, PT, R16, 0x2, RZ ;  /* 0x0000000210107810 */ /* 0x000fe20007ffe0ff */
[----:B------:R-:W-:Y:S01]  /*17e0*/  BSSY.RECONVERGENT B2, `(.L_x_61) ;  /* 0x0000035000027945 */ /* 0x000fe20003800200 */
[----:B--2--5:R-:W-:Y:S01]  /*17f0*/  FADD R0, R11, -R0 ;  /* 0x800000000b007221 */ /* 0x024fe20000000000 */
[----:B---3--:R-:W-:-:S04]  /*1800*/  FADD R5, R12, -R5 ;  /* 0x800000050c057221 */ /* 0x008fc80000000000 */
[CC--:B------:R-:W-:Y:S02]  /*1810*/  FSETP.GEU.AND P1, PT, R0.reuse, R3.reuse, PT ;  /* 0x000000030000720b */ /* 0x0c0fe40003f2e000 */
[----:B------:R-:W-:Y:S01]  /*1820*/  FSETP.GT.AND P2, PT, R0, R2, PT ;  /* 0x000000020000720b */ /* 0x000fe20003f44000 */
[----:B----4-:R-:W-:Y:S01]  /*1830*/  FADD R18, R10, -R17 ;  /* 0x800000110a127221 */ /* 0x010fe20000000000 */
[CC--:B------:R-:W-:Y:S01]  /*1840*/  FSETP.GEU.AND P3, PT, R5.reuse, R3.reuse, PT ;  /* 0x000000030500720b */ /* 0x0c0fe20003f6e000 */
[----:B------:R-:W-:Y:S01]  /*1850*/  FADD R17, R0, -UR5 ;  /* 0x8000000500117e21 */ /* 0x000fe20008000000 */
[----:B------:R-:W-:Y:S02]  /*1860*/  FADD R8, R5, -UR5 ;  /* 0x8000000505087e21 */ /* 0x000fe40008000000 */
[----:B------:R-:W-:-:S05]  /*1870*/  FSETP.GEU.AND P0, PT, R18, R3, PT ;  /* 0x000000031200720b */ /* 0x000fca0003f0e000 */
[----:B------:R-:W-:Y:S01]  /*1880*/  @!P1 FADD R0, R0, UR5 ;  /* 0x0000000500009e21 */ /* 0x000fe20008000000 */
[----:B------:R-:W-:-:S03]  /*1890*/  FSETP.GT.AND P1, PT, R5, R2, PT ;  /* 0x000000020500720b */ /* 0x000fc60003f24000 */
[----:B------:R-:W-:Y:S01]  /*18a0*/  @!P3 FADD R5, R5, UR5 ;  /* 0x000000050505be21 */ /* 0x000fe20008000000 */
[----:B------:R-:W-:Y:S01]  /*18b0*/  FSEL R4, R17, R0, P2 ;  /* 0x0000000011047208 */ /* 0x000fe20001000000 */
[C---:B------:R-:W-:Y:S01]  /*18c0*/  FADD R17, R18.reuse, -UR5 ;  /* 0x8000000512117e21 */ /* 0x040fe20008000000 */
        /* <DEDUP_REMOVED lines=19> */
.L_x_64:
[----:B------:R-:W0:Y:S02]  /*1a00*/  MUFU.RCP R21, R18 ;  /* 0x0000001200157308 */ /* 0x000e240000001000 */
[----:B0-----:R-:W-:-:S04]  /*1a10*/  FFMA R0, R18, R21, -1 ;  /* 0xbf80000012007423 */ /* 0x001fc80000000015 */
[----:B------:R-:W-:-:S04]  /*1a20*/  FADD.FTZ R0, -R0, -RZ ;  /* 0x800000ff00007221 */ /* 0x000fc80000010100 */
[----:B------:R-:W-:-:S07]  /*1a30*/  FFMA R21, R21, R0, R21 ;  /* 0x0000000015157223 */ /* 0x000fce0000000015 */
.L_x_65:
[----:B------:R-:W-:Y:S05]  /*1a40*/  BSYNC.RECONVERGENT B3 ;  /* 0x0000000000037941 */ /* 0x000fea0003800200 */
.L_x_63:
        /* <DEDUP_REMOVED lines=14> */
.L_x_62:
[----:B------:R-:W-:Y:S05]  /*1b30*/  BSYNC.RECONVERGENT B2 ;  /* 0x0000000000027941 */ /* 0x000fea0003800200 */
.L_x_61:
[----:B------:R-:W2:Y:S04]  /*1b40*/  LDG.E R0, desc[UR6][R24.64+0x4] ;  /* 0x0000040618007981 */ /* 0x000ea8000c1e1900 */
[----:B------:R-:W3:Y:S04]  /*1b50*/  LDG.E R5, desc[UR6][R24.64] ;  /* 0x0000000618057981 */ /* 0x000ee8000c1e1900 */
[----:B------:R-:W4:Y:S01]  /*1b60*/  LDG.E R17, desc[UR6][R24.64+0x8] ;  /* 0x0000080618117981 */ /* 0x000f22000c1e1900 */
[----:B------:R-:W-:Y:S01]  /*1b70*/  BSSY.RECONVERGENT B2, `(.L_x_66) ;  /* 0x0000034000027945 */ /* 0x000fe20003800200 */
[----:B--2---:R-:W-:Y:S01]  /*1b80*/  FADD R0, R11, -R0 ;  /* 0x800000000b007221 */ /* 0x004fe20000000000 */
        /* <DEDUP_REMOVED lines=31> */
.L_x_69:
[----:B------:R-:W0:Y:S02]  /*1d80*/  MUFU.RCP R21, R18 ;  /* 0x0000001200157308 */ /* 0x000e240000001000 */
[----:B0-----:R-:W-:-:S04]  /*1d90*/  FFMA R0, R18, R21, -1 ;  /* 0xbf80000012007423 */ /* 0x001fc80000000015 */
[----:B------:R-:W-:-:S04]  /*1da0*/  FADD.FTZ R0, -R0, -RZ ;  /* 0x800000ff00007221 */ /* 0x000fc80000010100 */
[----:B------:R-:W-:-:S07]  /*1db0*/  FFMA R21, R21, R0, R21 ;  /* 0x0000000015157223 */ /* 0x000fce0000000015 */
.L_x_70:
[----:B------:R-:W-:Y:S05]  /*1dc0*/  BSYNC.RECONVERGENT B3 ;  /* 0x0000000000037941 */ /* 0x000fea0003800200 */
.L_x_68:
        /* <DEDUP_REMOVED lines=14> */
.L_x_67:
[----:B------:R-:W-:Y:S05]  /*1eb0*/  BSYNC.RECONVERGENT B2 ;  /* 0x0000000000027941 */ /* 0x000fea0003800200 */
.L_x_66:
[----:B------:R-:W-:-:S04]  /*1ec0*/  IADD3 R24, P0, PT, R24, 0x18, RZ ;  /* 0x0000001818187810 */ /* 0x000fc80007f1e0ff */
[----:B------:R-:W-:Y:S01]  /*1ed0*/  IADD3.X R25, PT, PT, RZ, R25, RZ, P0, !PT ;  /* 0x00000019ff197210 */ /* 0x000fe200007fe4ff */
[----:B------:R-:W-:Y:S08]  /*1ee0*/  @P3 BRA `(.L_x_71) ;  /* 0xfffffff8002c3947 */ /* 0x000ff0000383ffff */
.L_x_55:
[----:B------:R-:W-:Y:S05]  /*1ef0*/  BSYNC.RECONVERGENT B1 ;  /* 0x0000000000017941 */ /* 0x000fea0003800200 */
.L_x_54:
[----:B------:R-:W0:Y:S08]  /*1f00*/  LDC.64 R2, c[0x0][0x388] ;  /* 0x0000e200ff027b82 */ /* 0x000e300000000a00 */
[----:B------:R-:W1:Y:S01]  /*1f10*/  LDC.64 R4, c[0x0][0x398] ;  /* 0x0000e600ff047b82 */ /* 0x000e620000000a00 */
[----:B0-----:R-:W-:-:S05]  /*1f20*/  IMAD.WIDE R2, R13, 0xc, R2 ;  /* 0x0000000c0d027825 */ /* 0x001fca00078e0202 */
[----:B------:R0:W-:Y:S04]  /*1f30*/  STG.E desc[UR6][R2.64], R9 ;  /* 0x0000000902007986 */ /* 0x0001e8000c101906 */
[----:B------:R0:W-:Y:S04]  /*1f40*/  STG.E desc[UR6][R2.64+0x4], R7 ;  /* 0x0000040702007986 */ /* 0x0001e8000c101906 */
[----:B------:R0:W-:Y:S04]  /*1f50*/  STG.E desc[UR6][R2.64+0x8], R6 ;  /* 0x0000080602007986 */ /* 0x0001e8000c101906 */
[----:B-1----:R0:W5:Y:S02]  /*1f60*/  LDG.E.64 R16, desc[UR6][R4.64] ;  /* 0x0000000604107981 */ /* 0x002164000c1e1b00 */
.L_x_72:
[----:B-----5:R-:W-:Y:S01]  /*1f70*/  DFMA R18, R14, 0.5, R16 ;  /* 0x3fe000000e12782b */ /* 0x020fe20000000010 */
        /* <DEDUP_REMOVED lines=8> */
        .weak           $__internal_0_$__cuda_sm20_rcp_rn_f32_slowpath
        .type           $__internal_0_$__cuda_sm20_rcp_rn_f32_slowpath,@function
        .size           $__internal_0_$__cuda_sm20_rcp_rn_f32_slowpath,(.L_x_114 - $__internal_0_$__cuda_sm20_rcp_rn_f32_slowpath)
$__internal_0_$__cuda_sm20_rcp_rn_f32_slowpath:
[----:B------:R-:W-:Y:S01]  /*2000*/  SHF.L.U32 R19, R0, 0x1, RZ ;  /* 0x0000000100137819 */ /* 0x000fe200000006ff */
[----:B------:R-:W-:Y:S03]  /*2010*/  BSSY.RECONVERGENT B0, `(.L_x_73) ;  /* 0x0000030000007945 */ /* 0x000fe60003800200 */
[----:B------:R-:W-:-:S04]  /*2020*/  SHF.R.U32.HI R19, RZ, 0x18, R19 ;  /* 0x00000018ff137819 */ /* 0x000fc80000011613 */
[----:B------:R-:W-:-:S13]  /*2030*/  ISETP.NE.U32.AND P0, PT, R19, RZ, PT ;  /* 0x000000ff1300720c */ /* 0x000fda0003f05070 */
[----:B------:R-:W-:Y:S05]  /*2040*/  @P0 BRA `(.L_x_74) ;  /* 0x0000000000280947 */ /* 0x000fea0003800000 */
[----:B------:R-:W-:-:S04]  /*2050*/  SHF.L.U32 R19, R0, 0x1, RZ ;  /* 0x0000000100137819 */ /* 0x000fc800000006ff */
[----:B------:R-:W-:-:S13]  /*2060*/  ISETP.NE.AND P0, PT, R19, RZ, PT ;  /* 0x000000ff1300720c */ /* 0x000fda0003f05270 */
[----:B------:R-:W-:Y:S01]  /*2070*/  @P0 FFMA R20, R0, 1.84467440737095516160e+19, RZ ;  /* 0x5f80000000140823 */ /* 0x000fe200000000ff */
[----:B------:R-:W-:Y:S08]  /*2080*/  @!P0 MUFU.RCP R21, R0 ;  /* 0x0000000000158308 */ /* 0x000ff00000001000 */
[----:B------:R-:W0:Y:S02]  /*2090*/  @P0 MUFU.RCP R19, R20 ;  /* 0x0000001400130308 */ /* 0x000e240000001000 */
[----:B0-----:R-:W-:-:S04]  /*20a0*/  @P0 FFMA R22, R20, R19, -1 ;  /* 0xbf80000014160423 */ /* 0x001fc80000000013 */
[----:B------:R-:W-:-:S04]  /*20b0*/  @P0 FADD.FTZ R22, -R22, -RZ ;  /* 0x800000ff16160221 */ /* 0x000fc80000010100 */
[----:B------:R-:W-:-:S04]  /*20c0*/  @P0 FFMA R22, R19, R22, R19 ;  /* 0x0000001613160223 */ /* 0x000fc80000000013 */
[----:B------:R-:W-:Y:S01]  /*20d0*/  @P0 FFMA R21, R22, 1.84467440737095516160e+19, RZ ;  /* 0x5f80000016150823 */ /* 0x000fe200000000ff */
[----:B------:R-:W-:Y:S06]  /*20e0*/  BRA `(.L_x_75) ;  /* 0x0000000000887947 */ /* 0x000fec0003800000 */
.L_x_74:
[----:B------:R-:W-:-:S04]  /*20f0*/  IADD3 R20, PT, PT, R19, -0xfd, RZ ;  /* 0xffffff0313147810 */ /* 0x000fc80007ffe0ff */
[----:B------:R-:W-:-:S13]  /*2100*/  ISETP.GT.U32.AND P0, PT, R20, 0x1, PT ;  /* 0x000000011400780c */ /* 0x000fda0003f04070 */
[----:B------:R-:W-:Y:S05]  /*2110*/  @P0 BRA `(.L_x_76) ;  /* 0x0000000000780947 */ /* 0x000fea0003800000 */
[----:B------:R-:W-:-:S04]  /*2120*/  LOP3.LUT R27, R0, 0x7fffff, RZ, 0xc0, !PT ;  /* 0x007fffff001b7812 */ /* 0x000fc800078ec0ff */
[----:B------:R-:W-:-:S04]  /*2130*/  LOP3.LUT R27, R27, 0x3f800000, RZ, 0xfc, !PT ;  /* 0x3f8000001b1b7812 */ /* 0x000fc800078efcff */
[----:B------:R-:W0:Y:S02]  /*2140*/  MUFU.RCP R22, R27 ;  /* 0x0000001b00167308 */ /* 0x000e240000001000 */
[----:B0-----:R-:W-:-:S04]  /*2150*/  FFMA R23, R27, R22, -1 ;  /* 0xbf8000001b177423 */ /* 0x001fc80000000016 */
[----:B------:R-:W-:-:S04]  /*2160*/  FADD.FTZ R23, -R23, -RZ ;  /* 0x800000ff17177221 */ /* 0x000fc80000010100 */
[CCC-:B------:R-:W-:Y:S01]  /*2170*/  FFMA.RM R21, R22.reuse, R23.reuse, R22.reuse ;  /* 0x0000001716157223 */ /* 0x1c0fe20000004016 */
[----:B------:R-:W-:Y:S01]  /*2180*/  FFMA.RP R22, R22, R23, R22 ;  /* 0x0000001716167223 */ /* 0x000fe20000008016 */
[----:B------:R-:W-:-:S04]  /*2190*/  HFMA2 R23, -RZ, RZ, 0, 1.78813934326171875e-07 ;  /* 0x00000003ff177431 */ /* 0x000fc800000001ff */
[C---:B------:R-:W-:Y:S02]  /*21a0*/  FSETP.NEU.FTZ.AND P0, PT, R21.reuse, R22, PT ;  /* 0x000000161500720b */ /* 0x040fe40003f1d000 */
[----:B------:R-:W-:Y:S02]  /*21b0*/  LOP3.LUT R21, R21, 0x7fffff, RZ, 0xc0, !PT ;  /* 0x007fffff15157812 */ /* 0x000fe400078ec0ff */
[----:B------:R-:W-:Y:S02]  /*21c0*/  SEL R22, RZ, 0xffffffff, !P0 ;  /* 0xffffffffff167807 */ /* 0x000fe40004000000 */
[----:B------:R-:W-:Y:S02]  /*21d0*/  SHF.L.U32 R28, R23, R20, RZ ;  /* 0x00000014171c7219 */ /* 0x000fe400000006ff */
[----:B------:R-:W-:Y:S02]  /*21e0*/  LOP3.LUT R21, R21, 0x800000, RZ, 0xfc, !PT ;  /* 0x0080000015157812 */ /* 0x000fe400078efcff */
[----:B------:R-:W-:-:S02]  /*21f0*/  IADD3 R22, PT, PT, -R22, RZ, RZ ;  /* 0x000000ff16167210 */ /* 0x000fc40007ffe1ff */
[----:B------:R-:W-:Y:S02]  /*2200*/  LOP3.LUT R23, R28, R21, RZ, 0xc0, !PT ;  /* 0x000000151c177212 */ /* 0x000fe400078ec0ff */
[-C--:B------:R-:W-:Y:S02]  /*2210*/  LOP3.LUT P1, RZ, R22, R20.reuse, R21, 0xf8, !PT ;  /* 0x0000001416ff7212 */ /* 0x080fe4000782f815 */
[----:B------:R-:W-:-:S04]  /*2220*/  SHF.R.U32.HI R23, RZ, R20, R23 ;  /* 0x00000014ff177219 */ /* 0x000fc80000011617 */
[C---:B------:R-:W-:Y:S02]  /*2230*/  LOP3.LUT P0, RZ, R23.reuse, 0x1, RZ, 0xc0, !PT ;  /* 0x0000000117ff7812 */ /* 0x040fe4000780c0ff */
[----:B------:R-:W-:-:S04]  /*2240*/  LOP3.LUT P2, RZ, R23, 0x2, RZ, 0xc0, !PT ;  /* 0x0000000217ff7812 */ /* 0x000fc8000784c0ff */
[----:B------:R-:W-:Y:S02]  /*2250*/  PLOP3.LUT P0, PT, P0, P1, P2, 0xe0, 0x0 ;  /* 0x000000000000781c */ /* 0x000fe40000703c20 */
[----:B------:R-:W-:Y:S02]  /*2260*/  LOP3.LUT P1, RZ, R0, 0x7fffff, RZ, 0xc0, !PT ;  /* 0x007fffff00ff7812 */ /* 0x000fe4000782c0ff */
[----:B------:R-:W-:-:S04]  /*2270*/  SEL R20, RZ, 0x1, !P0 ;  /* 0x00000001ff147807 */ /* 0x000fc80004000000 */
[----:B------:R-:W-:-:S04]  /*2280*/  IADD3 R20, PT, PT, -R20, RZ, RZ ;  /* 0x000000ff14147210 */ /* 0x000fc80007ffe1ff */
[----:B------:R-:W-:Y:S02]  /*2290*/  ISETP.GE.AND P0, PT, R20, RZ, PT ;  /* 0x000000ff1400720c */ /* 0x000fe40003f06270 */
[----:B------:R-:W-:-:S04]  /*22a0*/  IADD3 R20, PT, PT, R19, -0xfc, RZ ;  /* 0xffffff0413147810 */ /* 0x000fc80007ffe0ff */
[----:B------:R-:W-:-:S07]  /*22b0*/  SHF.R.U32.HI R21, RZ, R20, R21 ;  /* 0x00000014ff157219 */ /* 0x000fce0000011615 */
[----:B------:R-:W-:-:S04]  /*22c0*/  @!P0 IADD3 R21, PT, PT, R21, 0x1, RZ ;  /* 0x0000000115158810 */ /* 0x000fc80007ffe0ff */
[----:B------:R-:W-:-:S04]  /*22d0*/  @!P1 SHF.L.U32 R21, R21, 0x1, RZ ;  /* 0x0000000115159819 */ /* 0x000fc800000006ff */
[----:B------:R-:W-:Y:S01]  /*22e0*/  LOP3.LUT R21, R21, 0x80000000, R0, 0xf8, !PT ;  /* 0x8000000015157812 */ /* 0x000fe200078ef800 */
[----:B------:R-:W-:Y:S06]  /*22f0*/  BRA `(.L_x_75) ;  /* 0x0000000000047947 */ /* 0x000fec0003800000 */
.L_x_76:
[----:B------:R0:W1:Y:S02]  /*2300*/  MUFU.RCP R21, R0 ;  /* 0x0000000000157308 */ /* 0x0000640000001000 */
.L_x_75:
[----:B------:R-:W-:Y:S05]  /*2310*/  BSYNC.RECONVERGENT B0 ;  /* 0x0000000000007941 */ /* 0x000fea0003800200 */
.L_x_73:
[----:B------:R-:W-:-:S04]  /*2320*/  MOV R19, 0x0 ;  /* 0x0000000000137802 */ /* 0x000fc80000000f00 */
[----:B01----:R-:W-:Y:S05]  /*2330*/  RET.REL.NODEC R18 `(_Z14compute_forcesP6float3S0_fPdi) ;  /* 0xffffffdc12307950 */ /* 0x003fea0003c3ffff */
.L_x_77:
        /* <DEDUP_REMOVED lines=12> */
.L_x_114:


//--------------------- .text._Z11zero_forcesP6float3i --------------------------
	.section	.text._Z11zero_forcesP6float3i,"ax",@progbits
	.align	128
        .global         _Z11zero_forcesP6float3i
        .type           _Z11zero_forcesP6float3i,@function
        .size           _Z11zero_forcesP6float3i,(.L_x_121 - _Z11zero_forcesP6float3i)
        .other          _Z11zero_forcesP6float3i,@"STO_CUDA_ENTRY STV_DEFAULT"
_Z11zero_forcesP6float3i:
.text._Z11zero_forcesP6float3i:
        /* <DEDUP_REMOVED lines=10> */
[----:B0-----:R-:W-:-:S05]  /*00a0*/  IMAD.WIDE R2, R5, 0xc, R2 ;  /* 0x0000000c05027825 */ /* 0x001fca00078e0202 */
[----:B-1----:R-:W-:Y:S04]  /*00b0*/  STG.E desc[UR4][R2.64], RZ ;  /* 0x000000ff02007986 */ /* 0x002fe8000c101904 */
[----:B------:R-:W-:Y:S04]  /*00c0*/  STG.E desc[UR4][R2.64+0x4], RZ ;  /* 0x000004ff02007986 */ /* 0x000fe8000c101904 */
[----:B------:R-:W-:Y:S01]  /*00d0*/  STG.E desc[UR4][R2.64+0x8], RZ ;  /* 0x000008ff02007986 */ /* 0x000fe2000c101904 */
[----:B------:R-:W-:Y:S05]  /*00e0*/  EXIT ;  /* 0x000000000000794d */ /* 0x000fea0003800000 */
.L_x_78:
        /* <DEDUP_REMOVED lines=9> */
.L_x_121:


//--------------------- .text._Z15init_velocitiesP6float3P17curandStateXORWOWi --------------------------
	.section	.text._Z15init_velocitiesP6float3P17curandStateXORWOWi,"ax",@progbits
	.align	128
        .global         _Z15init_velocitiesP6float3P17curandStateXORWOWi
        .type           _Z15init_velocitiesP6float3P17curandStateXORWOWi,@function
        .size           _Z15init_velocitiesP6float3P17curandStateXORWOWi,(.L_x_115 - _Z15init_velocitiesP6float3P17curandStateXORWOWi)
        .other          _Z15init_velocitiesP6float3P17curandStateXORWOWi,@"STO_CUDA_ENTRY STV_DEFAULT"
_Z15init_velocitiesP6float3P17curandStateXORWOWi:
.text._Z15init_velocitiesP6float3P17curandStateXORWOWi:
        /* <DEDUP_REMOVED lines=10> */
[----:B------:R-:W-:Y:S01]  /*00a0*/  IMAD.MOV.U32 R4, RZ, RZ, 0x3198c20f ;  /* 0x3198c20fff047424 */ /* 0x000fe200078e00ff */
[----:B------:R-:W-:Y:S01]  /*00b0*/  ISETP.NE.AND P0, PT, R13, RZ, PT ;  /* 0x000000ff0d00720c */ /* 0x000fe20003f05270 */
[----:B------:R-:W-:Y:S01]  /*00c0*/  IMAD.MOV.U32 R5, RZ, RZ, 0x5efdb30c ;  /* 0x5efdb30cff057424 */ /* 0x000fe200078e00ff */
[----:B------:R-:W-:Y:S01]  /*00d0*/  BSSY.RECONVERGENT B0, `(.L_x_79) ;  /* 0x00000e5000007945 */ /* 0x000fe20003800200 */
[----:B------:R-:W-:Y:S01]  /*00e0*/  IMAD.MOV.U32 R10, RZ, RZ, 0x423bb012 ;  /* 0x423bb012ff0a7424 */ /* 0x000fe200078e00ff */
[----:B------:R-:W-:Y:S01]  /*00f0*/  SHF.R.S32.HI R12, RZ, 0x1f, R13 ;  /* 0x0000001fff0c7819 */ /* 0x000fe2000001140d */
[----:B------:R-:W-:Y:S02]  /*0100*/  IMAD.MOV.U32 R11, RZ, RZ, -0x75bd8fc ;  /* 0xf8a42704ff0b7424 */ /* 0x000fe400078e00ff */
[----:B------:R-:W-:-:S02]  /*0110*/  IMAD.MOV.U32 R14, RZ, RZ, -0x23270784 ;  /* 0xdcd8f87cff0e7424 */ /* 0x000fc400078e00ff */
[----:B------:R-:W-:Y:S02]  /*0120*/  IMAD.MOV.U32 R15, RZ, RZ, 0x57fa2510 ;  /* 0x57fa2510ff0f7424 */ /* 0x000fe400078e00ff */
[----:B------:R-:W-:Y:S02]  /*0130*/  IMAD.MOV.U32 R19, RZ, RZ, 0x5efdb30c ;  /* 0x5efdb30cff137424 */ /* 0x000fe400078e00ff */
[----:B------:R-:W-:Y:S02]  /*0140*/  IMAD.MOV.U32 R9, RZ, RZ, -0x75bd8fc ;  /* 0xf8a42704ff097424 */ /* 0x000fe400078e00ff */
[----:B------:R-:W-:Y:S02]  /*0150*/  IMAD.MOV.U32 R8, RZ, RZ, 0x423bb012 ;  /* 0x423bb012ff087424 */ /* 0x000fe400078e00ff */
[----:B------:R-:W-:Y:S02]  /*0160*/  IMAD.MOV.U32 R7, RZ, RZ, 0x57fa2510 ;  /* 0x57fa2510ff077424 */ /* 0x000fe400078e00ff */
[----:B------:R-:W-:-:S02]  /*0170*/  IMAD.MOV.U32 R6, RZ, RZ, -0x23270784 ;  /* 0xdcd8f87cff067424 */ /* 0x000fc400078e00ff */
[----:B0-----:R-:W-:-:S05]  /*0180*/  IMAD.WIDE R2, R13, 0x30, R2 ;  /* 0x000000300d027825 */ /* 0x001fca00078e0202 */
[----:B-1----:R0:W-:Y:S04]  /*0190*/  STG.E.64 desc[UR4][R2.64], R4 ;  /* 0x0000000402007986 */ /* 0x0021e8000c101b04 */
[----:B------:R0:W-:Y:S04]  /*01a0*/  STG.E.64 desc[UR4][R2.64+0x8], R10 ;  /* 0x0000080a02007986 */ /* 0x0001e8000c101b04 */
[----:B------:R0:W-:Y:S01]  /*01b0*/  STG.E.64 desc[UR4][R2.64+0x10], R14 ;  /* 0x0000100e02007986 */ /* 0x0001e2000c101b04 */
[----:B------:R-:W-:Y:S05]  /*01c0*/  @!P0 BRA `(.L_x_80) ;  /* 0x0000000c00548947 */ /* 0x000fea0003800000 */
[----:B------:R-:W-:Y:S02]  /*01d0*/  HFMA2 R19, -RZ, RZ, 447.25, -0.22021484375 ;  /* 0x5efdb30cff137431 */ /* 0x000fe400000001ff */
[----:B------:R-:W-:Y:S02]  /*01e0*/  IMAD.MOV.U32 R0, RZ, RZ, RZ ;  /* 0x000000ffff007224 */ /* 0x000fe400078e00ff */
[----:B0-----:R-:W-:Y:S02]  /*01f0*/  IMAD.MOV.U32 R14, RZ, RZ, R13 ;  /* 0x000000ffff0e7224 */ /* 0x001fe400078e000d */
[----:B------:R-:W-:Y:S02]  /*0200*/  IMAD.MOV.U32 R15, RZ, RZ, R12 ;  /* 0x000000ffff0f7224 */ /* 0x000fe400078e000c */
[----:B------:R-:W-:Y:S02]  /*0210*/  IMAD.MOV.U32 R8, RZ, RZ, 0x423bb012 ;  /* 0x423bb012ff087424 */ /* 0x000fe400078e00ff */
[----:B------:R-:W-:-:S02]  /*0220*/  IMAD.MOV.U32 R9, RZ, RZ, -0x75bd8fc ;  /* 0xf8a42704ff097424 */ /* 0x000fc400078e00ff */
[----:B------:R-:W-:Y:S02]  /*0230*/  IMAD.MOV.U32 R6, RZ, RZ, -0x23270784 ;  /* 0xdcd8f87cff067424 */ /* 0x000fe400078e00ff */
[----:B------:R-:W-:-:S07]  /*0240*/  IMAD.MOV.U32 R7, RZ, RZ, 0x57fa2510 ;  /* 0x57fa2510ff077424 */ /* 0x000fce00078e00ff */
.L_x_86:
[----:B------:R-:W-:Y:S01]  /*0250*/  LOP3.LUT R16, R14, 0x3, RZ, 0xc0, !PT ;  /* 0x000000030e107812 */ /* 0x000fe200078ec0ff */
[----:B------:R-:W-:Y:S03]  /*0260*/  BSSY.RECONVERGENT B1, `(.L_x_81) ;  /* 0x00000c5000017945 */ /* 0x000fe60003800200 */
[----:B------:R-:W-:-:S04]  /*0270*/  ISETP.NE.U32.AND P0, PT, R16, RZ, PT ;  /* 0x000000ff1000720c */ /* 0x000fc80003f05070 */
[----:B------:R-:W-:-:S13]  /*0280*/  ISETP.NE.AND.EX P0, PT, RZ, RZ, PT, P0 ;  /* 0x000000ffff00720c */ /* 0x000fda0003f05300 */
[----:B0-----:R-:W-:Y:S05]  /*0290*/  @!P0 BRA `(.L_x_82) ;  /* 0x0000000c00048947 */ /* 0x001fea0003800000 */
[----:B------:R-:W0:Y:S01]  /*02a0*/  LDC.64 R4, c[0x4][RZ] ;  /* 0x01000000ff047b82 */ /* 0x000e220000000a00 */
[----:B------:R-:W-:Y:S02]  /*02b0*/  IMAD.MOV.U32 R17, RZ, RZ, RZ ;  /* 0x000000ffff117224 */ /* 0x000fe400078e00ff */
[----:B0-----:R-:W-:-:S07]  /*02c0*/  IMAD.WIDE.U32 R4, R0, 0xc80, R4 ;  /* 0x00000c8000047825 */ /* 0x001fce00078e0004 */
.L_x_85:
[----:B0-----:R-:W-:Y:S01]  /*02d0*/  IMAD.MOV.U32 R19, RZ, RZ, RZ ;  /* 0x000000ffff137224 */ /* 0x001fe200078e00ff */
[----:B------:R-:W-:Y:S01]  /*02e0*/  CS2R R6, SRZ ;  /* 0x0000000000067805 */ /* 0x000fe2000001ff00 */
[----:B------:R-:W-:Y:S01]  /*02f0*/  IMAD.MOV.U32 R21, RZ, RZ, RZ ;  /* 0x000000ffff157224 */ /* 0x000fe200078e00ff */
[----:B------:R-:W-:-:S07]  /*0300*/  CS2R R8, SRZ ;  /* 0x0000000000087805 */ /* 0x000fce000001ff00 */
.L_x_84:
[----:B------:R-:W-:-:S05]  /*0310*/  IMAD.WIDE.U32 R10, R21, 0x4, R2 ;  /* 0x00000004150a7825 */ /* 0x000fca00078e0002 */
[----:B------:R0:W5:Y:S01]  /*0320*/  LDG.E R18, desc[UR4][R10.64+0x4] ;  /* 0x000004040a127981 */ /* 0x000162000c1e1900 */
[----:B------:R-:W-:Y:S01]  /*0330*/  IMAD.SHL.U32 R20, R21, 0x20, RZ ;  /* 0x0000002015147824 */ /* 0x000fe200078e00ff */
[----:B------:R-:W-:-:S07]  /*0340*/  MOV R23, RZ ;  /* 0x000000ff00177202 */ /* 0x000fce0000000f00 */
.L_x_83:
[----:B-----5:R-:W-:Y:S01]  /*0350*/  SHF.R.U32.HI R24, RZ, R23, R18 ;  /* 0x00000017ff187219 */ /* 0x020fe20000011612 */
[----:B0-----:R-:W-:-:S03]  /*0360*/  IMAD.IADD R10, R20, 0x1, R23 ;  /* 0x00000001140a7824 */ /* 0x001fc600078e0217 */
[----:B------:R-:W-:-:S04]  /*0370*/  LOP3.LUT R11, R24, 0x1, RZ, 0xc0, !PT ;  /* 0x00000001180b7812 */ /* 0x000fc800078ec0ff */
[----:B------:R-:W-:Y:S01]  /*0380*/  ISETP.NE.U32.AND P0, PT, R11, 0x1, PT ;  /* 0x000000010b00780c */ /* 0x000fe20003f05070 */
[----:B------:R-:W-:-:S03]  /*0390*/  IMAD R11, R10, 0x5, RZ ;  /* 0x000000050a0b7824 */ /* 0x000fc600078e02ff */
[----:B------:R-:W-:Y:S01]  /*03a0*/  R2P PR, R24, 0x7e ;  /* 0x0000007e18007804 */ /* 0x000fe20000000000 */
[----:B------:R-:W-:-:S08]  /*03b0*/  IMAD.WIDE.U32 R10, R11, 0x4, R4 ;  /* 0x000000040b0a7825 */ /* 0x000fd000078e0004 */
[----:B------:R-:W2:Y:S04]  /*03c0*/  @!P0 LDG.E R26, desc[UR4][R10.64+0x10] ;  /* 0x000010040a1a8981 */ /* 0x000ea8000c1e1900 */
[----:B------:R-:W3:Y:S04]  /*03d0*/  @P1 LDG.E R28, desc[UR4][R10.64+0x24] ;  /* 0x000024040a1c1981 */ /* 0x000ee8000c1e1900 */
[----:B------:R-:W4:Y:S04]  /*03e0*/  @!P0 LDG.E R22, desc[UR4][R10.64] ;  /* 0x000000040a168981 */ /* 0x000f28000c1e1900 */
[----:B------:R-:W4:Y:S04]  /*03f0*/  @P2 LDG.E R25, desc[UR4][R10.64+0x38] ;  /* 0x000038040a192981 */ /* 0x000f28000c1e1900 */
[----:B------:R-:W4:Y:S01]  /*0400*/  @P1 LDG.E R27, desc[UR4][R10.64+0x20] ;  /* 0x000020040a1b1981 */ /* 0x000f22000c1e1900 */
[----:B--2---:R-:W-:-:S03]  /*0410*/  @!P0 LOP3.LUT R7, R7, R26, RZ, 0x3c, !PT ;  /* 0x0000001a07078212 */ /* 0x004fc600078e3cff */
[----:B------:R-:W2:Y:S01]  /*0420*/  @P3 LDG.E R26, desc[UR4][R10.64+0x4c] ;  /* 0x00004c040a1a3981 */ /* 0x000ea2000c1e1900 */
[----:B---3--:R-:W-:-:S03]  /*0430*/  @P1 LOP3.LUT R7, R7, R28, RZ, 0x3c, !PT ;  /* 0x0000001c07071212 */ /* 0x008fc600078e3cff */
[----:B------:R-:W3:Y:S01]  /*0440*/  @P4 LDG.E R28, desc[UR4][R10.64+0x60] ;  /* 0x000060040a1c4981 */ /* 0x000ee2000c1e1900 */
[----:B----4-:R-:W-:-:S03]  /*0450*/  @!P0 LOP3.LUT R19, R19, R22, RZ, 0x3c, !PT ;  /* 0x0000001613138212 */ /* 0x010fc600078e3cff */
[----:B------:R-:W4:Y:S01]  /*0460*/  @!P0 LDG.E R22, desc[UR4][R10.64+0x8] ;  /* 0x000008040a168981 */ /* 0x000f22000c1e1900 */
[----:B------:R-:W-:-:S03]  /*0470*/  @P2 LOP3.LUT R7, R7, R25, RZ, 0x3c, !PT ;  /* 0x0000001907072212 */ /* 0x000fc600078e3cff */
[----:B------:R-:W3:Y:S01]  /*0480*/  @!P0 LDG.E R25, desc[UR4][R10.64+0x4] ;  /* 0x000004040a198981 */ /* 0x000ee2000c1e1900 */
[----:B--2---:R-:W-:-:S03]  /*0490*/  @P3 LOP3.LUT R7, R7, R26, RZ, 0x3c, !PT ;  /* 0x0000001a07073212 */ /* 0x004fc600078e3cff */
[----:B------:R-:W2:Y:S01]  /*04a0*/  @P5 LDG.E R26, desc[UR4][R10.64+0x74] ;  /* 0x000074040a1a5981 */ /* 0x000ea2000c1e1900 */
[----:B----4-:R-:W-:-:S03]  /*04b0*/  @!P0 LOP3.LUT R9, R9, R22, RZ, 0x3c, !PT ;  /* 0x0000001609098212 */ /* 0x010fc600078e3cff */
[----:B------:R-:W4:Y:S01]  /*04c0*/  @P1 LDG.E R22, desc[UR4][R10.64+0x14] ;  /* 0x000014040a161981 */ /* 0x000f22000c1e1900 */
[----:B---3--:R-:W-:-:S03]  /*04d0*/  @!P0 LOP3.LUT R8, R8, R25, RZ, 0x3c, !PT ;  /* 0x0000001908088212 */ /* 0x008fc600078e3cff */
[----:B------:R-:W3:Y:S01]  /*04e0*/  @!P0 LDG.E R25, desc[UR4][R10.64+0xc] ;  /* 0x00000c040a198981 */ /* 0x000ee2000c1e1900 */
[----:B------:R-:W-:-:S03]  /*04f0*/  @P4 LOP3.LUT R7, R7, R28, RZ, 0x3c, !PT ;  /* 0x0000001c07074212 */ /* 0x000fc600078e3cff */
[----:B------:R-:W3:Y:S01]  /*0500*/  @P6 LDG.E R28, desc[UR4][R10.64+0x88] ;  /* 0x000088040a1c6981 */ /* 0x000ee2000c1e1900 */
[----:B--2---:R-:W-:-:S03]  /*0510*/  @P5 LOP3.LUT R7, R7, R26, RZ, 0x3c, !PT ;  /* 0x0000001a07075212 */ /* 0x004fc600078e3cff */
[----:B------:R-:W2:Y:S01]  /*0520*/  @P2 LDG.E R26, desc[UR4][R10.64+0x28] ;  /* 0x000028040a1a2981 */ /* 0x000ea2000c1e1900 */
[----:B----4-:R-:W-:-:S03]  /*0530*/  @P1 LOP3.LUT R19, R19, R22, RZ, 0x3c, !PT ;  /* 0x0000001613131212 */ /* 0x010fc600078e3cff */
[----:B------:R-:W4:Y:S01]  /*0540*/  @P1 LDG.E R22, desc[UR4][R10.64+0x1c] ;  /* 0x00001c040a161981 */ /* 0x000f22000c1e1900 */
[----:B---3--:R-:W-:-:S03]  /*0550*/  @!P0 LOP3.LUT R6, R6, R25, RZ, 0x3c, !PT ;  /* 0x0000001906068212 */ /* 0x008fc600078e3cff */
[----:B------:R-:W3:Y:S01]  /*0560*/  @P1 LDG.E R25, desc[UR4][R10.64+0x18] ;  /* 0x000018040a191981 */ /* 0x000ee2000c1e1900 */
[----:B------:R-:W-:-:S03]  /*0570*/  @P1 LOP3.LUT R6, R6, R27, RZ, 0x3c, !PT ;  /* 0x0000001b06061212 */ /* 0x000fc600078e3cff */
[----:B------:R-:W3:Y:S01]  /*0580*/  @P2 LDG.E R27, desc[UR4][R10.64+0x34] ;  /* 0x000034040a1b2981 */ /* 0x000ee2000c1e1900 */
[----:B--2---:R-:W-:-:S03]  /*0590*/  @P2 LOP3.LUT R19, R19, R26, RZ, 0x3c, !PT ;  /* 0x0000001a13132212 */ /* 0x004fc600078e3cff */
[----:B------:R-:W2:Y:S01]  /*05a0*/  @P3 LDG.E R26, desc[UR4][R10.64+0x3c] ;  /* 0x00003c040a1a3981 */ /* 0x000ea2000c1e1900 */
[----:B----4-:R-:W-:-:S03]  /*05b0*/  @P1 LOP3.LUT R9, R9, R22, RZ, 0x3c, !PT ;  /* 0x0000001609091212 */ /* 0x010fc600078e3cff */
[----:B------:R-:W4:Y:S01]  /*05c0*/  @P2 LDG.E R22, desc[UR4][R10.64+0x30] ;  /* 0x000030040a162981 */ /* 0x000f22000c1e1900 */
[----:B---3--:R-:W-:-:S03]  /*05d0*/  @P1 LOP3.LUT R8, R8, R25, RZ, 0x3c, !PT ;  /* 0x0000001908081212 */ /* 0x008fc600078e3cff */
        /* <DEDUP_REMOVED lines=25> */
[----:B------:R-:W-:Y:S02]  /*0770*/  LOP3.LUT P0, RZ, R24, 0x80, RZ, 0xc0, !PT ;  /* 0x0000008018ff7812 */ /* 0x000fe4000780c0ff */
[----:B------:R-:W-:Y:S02]  /*0780*/  @P5 LOP3.LUT R6, R6, R27, RZ, 0x3c, !PT ;  /* 0x0000001b06065212 */ /* 0x000fe400078e3cff */
[----:B------:R-:W3:Y:S01]  /*0790*/  @P6 LDG.E R27, desc[UR4][R10.64+0x84] ;  /* 0x000084040a1b6981 */ /* 0x000ee2000c1e1900 */
[----:B--2---:R-:W-:-:S08]  /*07a0*/  @P6 LOP3.LUT R19, R19, R26, RZ, 0x3c, !PT ;  /* 0x0000001a13136212 */ /* 0x004fd000078e3cff */
        /* <DEDUP_REMOVED lines=13> */
[----:B------:R-:W-:Y:S02]  /*0880*/  @P6 LOP3.LUT R7, R7, R28, RZ, 0x3c, !PT ;  /* 0x0000001c07076212 */ /* 0x000fe400078e3cff */
[----:B------:R-:W-:Y:S02]  /*0890*/  @P0 LOP3.LUT R6, R6, R27, RZ, 0x3c, !PT ;  /* 0x0000001b06060212 */ /* 0x000fe400078e3cff */
[----:B--2---:R-:W-:Y:S02]  /*08a0*/  @P0 LOP3.LUT R7, R7, R26, RZ, 0x3c, !PT ;  /* 0x0000001a07070212 */ /* 0x004fe400078e3cff */
[----:B----4-:R-:W-:Y:S02]  /*08b0*/  @P0 LOP3.LUT R9, R9, R22, RZ, 0x3c, !PT ;  /* 0x0000001609090212 */ /* 0x010fe400078e3cff */
[----:B---3--:R-:W-:Y:S02]  /*08c0*/  @P0 LOP3.LUT R8, R8, R25, RZ, 0x3c, !PT ;  /* 0x0000001908080212 */ /* 0x008fe400078e3cff */
[----:B------:R-:W-:-:S13]  /*08d0*/  R2P PR, R24.B1, 0x7f ;  /* 0x0000007f18007804 */ /* 0x000fda0000001000 */
[----:B------:R-:W2:Y:S04]  /*08e0*/  @P0 LDG.E R25, desc[UR4][R10.64+0xa4] ;  /* 0x0000a4040a190981 */ /* 0x000ea8000c1e1900 */
[----:B------:R-:W3:Y:S04]  /*08f0*/  @P0 LDG.E R22, desc[UR4][R10.64+0xa0] ;  /* 0x0000a0040a160981 */ /* 0x000ee8000c1e1900 */
[----:B------:R-:W4:Y:S04]  /*0900*/  @P0 LDG.E R26, desc[UR4][R10.64+0xa8] ;  /* 0x0000a8040a1a0981 */ /* 0x000f28000c1e1900 */
[----:B------:R-:W4:Y:S01]  /*0910*/  @P1 LDG.E R27, desc[UR4][R10.64+0xb8] ;  /* 0x0000b8040a1b1981 */ /* 0x000f22000c1e1900 */
[----:B--2---:R-:W-:-:S03]  /*0920*/  @P0 LOP3.LUT R8, R8, R25, RZ, 0x3c, !PT ;  /* 0x0000001908080212 */ /* 0x004fc600078e3cff */
[----:B------:R-:W2:Y:S01]  /*0930*/  @P0 LDG.E R25, desc[UR4][R10.64+0xac] ;  /* 0x0000ac040a190981 */ /* 0x000ea2000c1e1900 */
[----:B---3--:R-:W-:-:S03]  /*0940*/  @P0 LOP3.LUT R19, R19, R22, RZ, 0x3c, !PT ;  /* 0x0000001613130212 */ /* 0x008fc600078e3cff */
[----:B------:R-:W3:Y:S01]  /*0950*/  @P0 LDG.E R22, desc[UR4][R10.64+0xb0] ;  /* 0x0000b0040a160981 */ /* 0x000ee2000c1e1900 */
[----:B----4-:R-:W-:-:S03]  /*0960*/  @P0 LOP3.LUT R9, R9, R26, RZ, 0x3c, !PT ;  /* 0x0000001a09090212 */ /* 0x010fc600078e3cff */
[----:B------:R-:W4:Y:S01]  /*0970*/  @P1 LDG.E R26, desc[UR4][R10.64+0xb4] ;  /* 0x0000b4040a1a1981 */ /* 0x000f22000c1e1900 */
[----:B--2---:R-:W-:-:S03]  /*0980*/  @P0 LOP3.LUT R6, R6, R25, RZ, 0x3c, !PT ;  /* 0x0000001906060212 */ /* 0x004fc600078e3cff */
[----:B------:R-:W2:Y:S01]  /*0990*/  @P1 LDG.E R25, desc[UR4][R10.64+0xc0] ;  /* 0x0000c0040a191981 */ /* 0x000ea2000c1e1900 */
[----:B---3--:R-:W-:Y:S02]  /*09a0*/  @P0 LOP3.LUT R7, R7, R22, RZ, 0x3c, !PT ;  /* 0x0000001607070212 */ /* 0x008fe400078e3cff */
[----:B------:R-:W-:Y:S01]  /*09b0*/  LOP3.LUT P0, RZ, R24, 0x8000, RZ, 0xc0, !PT ;  /* 0x0000800018ff7812 */ /* 0x000fe2000780c0ff */
[----:B------:R-:W3:Y:S04]  /*09c0*/  @P1 LDG.E R22, desc[UR4][R10.64+0xbc] ;  /* 0x0000bc040a161981 */ /* 0x000ee8000c1e1900 */
[----:B------:R-:W3:Y:S01]  /*09d0*/  @P1 LDG.E R24, desc[UR4][R10.64+0xc4] ;  /* 0x0000c4040a181981 */ /* 0x000ee2000c1e1900 */
[----:B----4-:R-:W-:-:S03]  /*09e0*/  @P1 LOP3.LUT R19, R19, R26, RZ, 0x3c, !PT ;  /* 0x0000001a13131212 */ /* 0x010fc600078e3cff */
[----:B------:R-:W4:Y:S01]  /*09f0*/  @P2 LDG.E R26, desc[UR4][R10.64+0xc8] ;  /* 0x0000c8040a1a2981 */ /* 0x000f22000c1e1900 */
[----:B------:R-:W-:-:S03]  /*0a00*/  @P1 LOP3.LUT R8, R8, R27, RZ, 0x3c, !PT ;  /* 0x0000001b08081212 */ /* 0x000fc600078e3cff */
[----:B------:R-:W4:Y:S04]  /*0a10*/  @P2 LDG.E R27, desc[UR4][R10.64+0xd4] ;  /* 0x0000d4040a1b2981 */ /* 0x000f28000c1e1900 */
[----:B------:R-:W4:Y:S01]  /*0a20*/  @P0 LDG.E R29, desc[UR4][R10.64+0x138] ;  /* 0x000138040a1d0981 */ /* 0x000f22000c1e1900 */
[----:B--2---:R-:W-:-:S03]  /*0a30*/  @P1 LOP3.LUT R6, R6, R25, RZ, 0x3c, !PT ;  /* 0x0000001906061212 */ /* 0x004fc600078e3cff */
[----:B------:R-:W2:Y:S01]  /*0a40*/  @P2 LDG.E R25, desc[UR4][R10.64+0xcc] ;  /* 0x0000cc040a192981 */ /* 0x000ea2000c1e1900 */
[----:B---3--:R-:W-:-:S03]  /*0a50*/  @P1 LOP3.LUT R9, R9, R22, RZ, 0x3c, !PT ;  /* 0x0000001609091212 */ /* 0x008fc600078e3cff */
[----:B------:R-:W3:Y:S01]  /*0a60*/  @P2 LDG.E R22, desc[UR4][R10.64+0xd0] ;  /* 0x0000d0040a162981 */ /* 0x000ee2000c1e1900 */
[----:B------:R-:W-:-:S03]  /*0a70*/  @P1 LOP3.LUT R7, R7, R24, RZ, 0x3c, !PT ;  /* 0x0000001807071212 */ /* 0x000fc600078e3cff */
[----:B------:R-:W3:Y:S01]  /*0a80*/  @P3 LDG.E R24, desc[UR4][R10.64+0xdc] ;  /* 0x0000dc040a183981 */ /* 0x000ee2000c1e1900 */
[----:B----4-:R-:W-:-:S03]  /*0a90*/  @P2 LOP3.LUT R19, R19, R26, RZ, 0x3c, !PT ;  /* 0x0000001a13132212 */ /* 0x010fc600078e3cff */
[----:B------:R-:W4:Y:S01]  /*0aa0*/  @P4 LDG.E R26, desc[UR4][R10.64+0xf0] ;  /* 0x0000f0040a1a4981 */ /* 0x000f22000c1e1900 */
[----:B--2---:R-:W-:-:S03]  /*0ab0*/  @P2 LOP3.LUT R8, R8, R25, RZ, 0x3c, !PT ;  /* 0x0000001908082212 */ /* 0x004fc600078e3cff */
[----:B------:R-:W2:Y:S01]  /*0ac0*/  @P3 LDG.E R25, desc[UR4][R10.64+0xe0] ;  /* 0x0000e0040a193981 */ /* 0x000ea2000c1e1900 */
[----:B---3--:R-:W-:-:S03]  /*0ad0*/  @P2 LOP3.LUT R9, R9, R22, RZ, 0x3c, !PT ;  /* 0x0000001609092212 */ /* 0x008fc600078e3cff */
[----:B------:R-:W3:Y:S01]  /*0ae0*/  @P2 LDG.E R22, desc[UR4][R10.64+0xd8] ;  /* 0x0000d8040a162981 */ /* 0x000ee2000c1e1900 */
[----:B------:R-:W-:-:S03]  /*0af0*/  @P3 LOP3.LUT R19, R19, R24, RZ, 0x3c, !PT ;  /* 0x0000001813133212 */ /* 0x000fc600078e3cff */
[----:B------:R-:W4:Y:S01]  /*0b00*/  @P3 LDG.E R24, desc[UR4][R10.64+0xe4] ;  /* 0x0000e4040a183981 */ /* 0x000f22000c1e1900 */
[----:B--2---:R-:W-:-:S03]  /*0b10*/  @P3 LOP3.LUT R8, R8, R25, RZ, 0x3c, !PT ;  /* 0x0000001908083212 */ /* 0x004fc600078e3cff */
[----:B------:R-:W2:Y:S01]  /*0b20*/  @P3 LDG.E R25, desc[UR4][R10.64+0xe8] ;  /* 0x0000e8040a193981 */ /* 0x000ea2000c1e1900 */
[----:B---3--:R-:W-:-:S03]  /*0b30*/  @P2 LOP3.LUT R7, R7, R22, RZ, 0x3c, !PT ;  /* 0x0000001607072212 */ /* 0x008fc600078e3cff */
[----:B------:R-:W3:Y:S01]  /*0b40*/  @P3 LDG.E R22, desc[UR4][R10.64+0xec] ;  /* 0x0000ec040a163981 */ /* 0x000ee2000c1e1900 */
[----:B----4-:R-:W-:-:S03]  /*0b50*/  @P3 LOP3.LUT R9, R9, R24, RZ, 0x3c, !PT ;  /* 0x0000001809093212 */ /* 0x010fc600078e3cff */
[----:B------:R-:W4:Y:S01]  /*0b60*/  @P5 LDG.E R24, desc[UR4][R10.64+0x104] ;  /* 0x000104040a185981 */ /* 0x000f22000c1e1900 */
[----:B------:R-:W-:Y:S02]  /*0b70*/  @P2 LOP3.LUT R6, R6, R27, RZ, 0x3c, !PT ;  /* 0x0000001b06062212 */ /* 0x000fe400078e3cff */
[----:B------:R-:W-:Y:S01]  /*0b80*/  @P4 LOP3.LUT R19, R19, R26, RZ, 0x3c, !PT ;  /* 0x0000001a13134212 */ /* 0x000fe200078e3cff */
        /* <DEDUP_REMOVED lines=10> */
[----:B---3--:R-:W-:-:S03]  /*0c30*/  @P4 LOP3.LUT R9, R9, R22, RZ, 0x3c, !PT ;  /* 0x0000001609094212 */ /* 0x008fc600078e3cff */
[----:B------:R-:W3:Y:S01]  /*0c40*/  @P5 LDG.E R22, desc[UR4][R10.64+0x10c] ;  /* 0x00010c040a165981 */ /* 0x000ee2000c1e1900 */
[----:B----4-:R-:W-:-:S03]  /*0c50*/  @P4 LOP3.LUT R7, R7, R24, RZ, 0x3c, !PT ;  /* 0x0000001807074212 */ /* 0x010fc600078e3cff */
[----:B------:R-:W4:Y:S01]  /*0c60*/  @P5 LDG.E R24, desc[UR4][R10.64+0x114] ;  /* 0x000114040a185981 */ /* 0x000f22000c1e1900 */
        /* <DEDUP_REMOVED lines=18> */
[----:B------:R-:W-:-:S05]  /*0d90*/  VIADD R23, R23, 0x10 ;  /* 0x0000001017177836 */ /* 0x000fca0000000000 */
[----:B------:R-:W-:Y:S02]  /*0da0*/  ISETP.NE.AND P1, PT, R23, 0x20, PT ;  /* 0x000000201700780c */ /* 0x000fe40003f25270 */
[----:B------:R-:W-:Y:S02]  /*0db0*/  @P0 LOP3.LUT R19, R19, R26, RZ, 0x3c, !PT ;  /* 0x0000001a13130212 */ /* 0x000fe400078e3cff */
[----:B------:R-:W-:Y:S02]  /*0dc0*/  @P0 LOP3.LUT R8, R8, R27, RZ, 0x3c, !PT ;  /* 0x0000001b08080212 */ /* 0x000fe400078e3cff */
[----:B--2---:R-:W-:-:S04]  /*0dd0*/  @P6 LOP3.LUT R6, R6, R25, RZ, 0x3c, !PT ;  /* 0x0000001906066212 */ /* 0x004fc800078e3cff */
[----:B------:R-:W-:Y:S02]  /*0de0*/  @P0 LOP3.LUT R6, R6, R29, RZ, 0x3c, !PT ;  /* 0x0000001d06060212 */ /* 0x000fe400078e3cff */
[----:B---3--:R-:W-:Y:S02]  /*0df0*/  @P0 LOP3.LUT R9, R9, R22, RZ, 0x3c, !PT ;  /* 0x0000001609090212 */ /* 0x008fe400078e3cff */
[----:B----4-:R-:W-:Y:S01]  /*0e00*/  @P0 LOP3.LUT R7, R7, R24, RZ, 0x3c, !PT ;  /* 0x0000001807070212 */ /* 0x010fe200078e3cff */
[----:B------:R-:W-:Y:S06]  /*0e10*/  @P1 BRA `(.L_x_83) ;  /* 0xfffffff4004c1947 */ /* 0x000fec000383ffff */
[----:B------:R-:W-:-:S05]  /*0e20*/  VIADD R21, R21, 0x1 ;  /* 0x0000000115157836 */ /* 0x000fca0000000000 */
[----:B------:R-:W-:-:S13]  /*0e30*/  ISETP.NE.AND P0, PT, R21, 0x5, PT ;  /* 0x000000051500780c */ /* 0x000fda0003f05270 */
[----:B------:R-:W-:Y:S05]  /*0e40*/  @P0 BRA `(.L_x_84) ;  /* 0xfffffff400300947 */ /* 0x000fea000383ffff */
[----:B------:R0:W-:Y:S01]  /*0e50*/  STG.E desc[UR4][R2.64+0x4], R19 ;  /* 0x0000041302007986 */ /* 0x0001e2000c101904 */
[----:B------:R-:W-:-:S03]  /*0e60*/  VIADD R17, R17, 0x1 ;  /* 0x0000000111117836 */ /* 0x000fc60000000000 */
[----:B------:R0:W-:Y:S02]  /*0e70*/  STG.E.64 desc[UR4][R2.64+0x8], R8 ;  /* 0x0000080802007986 */ /* 0x0001e4000c101b04 */
[----:B------:R-:W-:Y:S02]  /*0e80*/  ISETP.GE.U32.AND P0, PT, R17, R16, PT ;  /* 0x000000101100720c */ /* 0x000fe40003f06070 */
[----:B------:R0:W-:Y:S11]  /*0e90*/  STG.E.64 desc[UR4][R2.64+0x10], R6 ;  /* 0x0000100602007986 */ /* 0x0001f6000c101b04 */
[----:B------:R-:W-:Y:S05]  /*0ea0*/  @!P0 BRA `(.L_x_85) ;  /* 0xfffffff400088947 */ /* 0x000fea000383ffff */
.L_x_82:
[----:B------:R-:W-:Y:S05]  /*0eb0*/  BSYNC.RECONVERGENT B1 ;  /* 0x0000000000017941 */ /* 0x000fea0003800200 */
.L_x_81:
[----:B------:R-:W-:Y:S01]  /*0ec0*/  ISETP.GT.U32.AND P0, PT, R14, 0x3, PT ;  /* 0x000000030e00780c */ /* 0x000fe20003f04070 */
[----:B------:R-:W-:Y:S01]  /*0ed0*/  VIADD R0, R0, 0x1 ;  /* 0x0000000100007836 */ /* 0x000fe20000000000 */
[--C-:B------:R-:W-:Y:S02]  /*0ee0*/  SHF.R.U64 R14, R14, 0x2, R15.reuse ;  /* 0x000000020e0e7819 */ /* 0x100fe4000000120f */
[----:B------:R-:W-:Y:S02]  /*0ef0*/  ISETP.GT.U32.AND.EX P0, PT, R15, RZ, PT, P0 ;  /* 0x000000ff0f00720c */ /* 0x000fe40003f04100 */
[----:B------:R-:W-:-:S11]  /*0f00*/  SHF.R.U32.HI R15, RZ, 0x2, R15 ;  /* 0x00000002ff0f7819 */ /* 0x000fd6000001160f */
[----:B------:R-:W-:Y:S05]  /*0f10*/  @P0 BRA `(.L_x_86) ;  /* 0xfffffff000cc0947 */ /* 0x000fea000383ffff */
.L_x_80:
[----:B------:R-:W-:Y:S05]  /*0f20*/  BSYNC.RECONVERGENT B0 ;  /* 0x0000000000007941 */ /* 0x000fea0003800200 */
.L_x_79:
[----:B------:R-:W-:Y:S01]  /*0f30*/  SHF.R.U32.HI R0, RZ, 0x2, R19 ;  /* 0x00000002ff007819 */ /* 0x000fe20000011613 */
[----:B0-----:R-:W-:Y:S01]  /*0f40*/  IMAD.SHL.U32 R5, R7, 0x10, RZ ;  /* 0x0000001007057824 */ /* 0x001fe200078e00ff */
[----:B------:R-:W-:Y:S01]  /*0f50*/  STG.E.64 desc[UR4][R2.64+0x28], RZ ;  /* 0x000028ff02007986 */ /* 0x000fe2000c101b04 */
[----:B------:R-:W-:Y:S01]  /*0f60*/  IMAD.MOV.U32 R11, RZ, RZ, 0x3e055027 ;  /* 0x3e055027ff0b7424 */ /* 0x000fe200078e00ff */
[----:B------:R-:W-:Y:S01]  /*0f70*/  LOP3.LUT R0, R0, R19, RZ, 0x3c, !PT ;  /* 0x0000001300007212 */ /* 0x000fe200078e3cff */
[----:B------:R-:W-:Y:S01]  /*0f80*/  BSSY.RECONVERGENT B0, `(.L_x_87) ;  /* 0x000003d000007945 */ /* 0x000fe20003800200 */
[----:B------:R0:W-:Y:S03]  /*0f90*/  STG.E.64 desc[UR4][R2.64+0x8], R6 ;  /* 0x0000080602007986 */ /* 0x0001e6000c101b04 */
[----:B------:R-:W-:-:S05]  /*0fa0*/  IMAD.SHL.U32 R4, R0, 0x2, RZ ;  /* 0x0000000200047824 */ /* 0x000fca00078e00ff */
[----:B------:R-:W-:Y:S01]  /*0fb0*/  LOP3.LUT R4, R0, R4, R5, 0x96, !PT ;  /* 0x0000000400047212 */ /* 0x000fe200078e9605 */
[----:B------:R-:W-:-:S03]  /*0fc0*/  IMAD.MOV.U32 R5, RZ, RZ, 0x2f800000 ;  /* 0x2f800000ff057424 */ /* 0x000fc600078e00ff */
[----:B------:R-:W-:Y:S01]  /*0fd0*/  LOP3.LUT R4, R4, R7, RZ, 0x3c, !PT ;  /* 0x0000000704047212 */ /* 0x000fe200078e3cff */
[----:B0-----:R-:W-:-:S04]  /*0fe0*/  IMAD.MOV.U32 R7, RZ, RZ, 0x30c90fdb ;  /* 0x30c90fdbff077424 */ /* 0x001fc800078e00ff */
[----:B------:R-:W-:-:S05]  /*0ff0*/  VIADD R0, R4, 0x319e49d4 ;  /* 0x319e49d404007836 */ /* 0x000fca0000000000 */
[----:B------:R-:W-:-:S05]  /*1000*/  I2FP.F32.U32 R0, R0 ;  /* 0x0000000000007245 */ /* 0x000fca0000201000 */
[----:B------:R-:W-:-:S05]  /*1010*/  FFMA R0, R0, R5, 1.1641532182693481445e-10 ;  /* 0x2f00000000007423 */ /* 0x000fca0000000005 */
[----:B------:R-:W-:-:S13]  /*1020*/  FSETP.GEU.AND P0, PT, R0, 1.175494350822287508e-38, PT ;  /* 0x008000000000780b */ /* 0x000fda0003f0e000 */
[----:B------:R-:W-:-:S04]  /*1030*/  @!P0 FMUL R0, R0, 8388608 ;  /* 0x4b00000000008820 */ /* 0x000fc80000400000 */
[----:B------:R-:W-:-:S05]  /*1040*/  VIADD R5, R0, 0xc0d55555 ;  /* 0xc0d5555500057836 */ /* 0x000fca0000000000 */
[----:B------:R-:W-:-:S04]  /*1050*/  LOP3.LUT R15, R5, 0xff800000, RZ, 0xc0, !PT ;  /* 0xff800000050f7812 */ /* 0x000fc800078ec0ff */
[-C--:B------:R-:W-:Y:S02]  /*1060*/  IADD3 R5, PT, PT, R0, -R15.reuse, RZ ;  /* 0x8000000f00057210 */ /* 0x080fe40007ffe0ff */
[----:B------:R-:W-:Y:S01]  /*1070*/  I2FP.F32.S32 R14, R15 ;  /* 0x0000000f000e7245 */ /* 0x000fe20000201400 */
[----:B------:R-:W-:Y:S02]  /*1080*/  IMAD.MOV.U32 R15, RZ, RZ, R9 ;  /* 0x000000ffff0f7224 */ /* 0x000fe400078e0009 */
[----:B------:R-:W-:-:S04]  /*1090*/  FADD R16, R5, -1 ;  /* 0xbf80000005107421 */ /* 0x000fc80000000000 */
[----:B------:R-:W-:-:S04]  /*10a0*/  FFMA R5, R16, -R11, 0.14084610342979431152 ;  /* 0x3e1039f610057423 */ /* 0x000fc8000000080b */
[----:B------:R-:W-:-:S04]  /*10b0*/  FFMA R5, R16, R5, -0.12148627638816833496 ;  /* 0xbdf8cdcc10057423 */ /* 0x000fc80000000005 */
[----:B------:R-:W-:-:S04]  /*10c0*/  FFMA R5, R16, R5, 0.13980610668659210205 ;  /* 0x3e0f295510057423 */ /* 0x000fc80000000005 */
[----:B------:R-:W-:-:S04]  /*10d0*/  FFMA R5, R16, R5, -0.16684235632419586182 ;  /* 0xbe2ad8b910057423 */ /* 0x000fc80000000005 */
[----:B------:R-:W-:-:S04]  /*10e0*/  FFMA R5, R16, R5, 0.20012299716472625732 ;  /* 0x3e4ced0b10057423 */ /* 0x000fc80000000005 */
[----:B------:R-:W-:Y:S01]  /*10f0*/  FFMA R11, R16, R5, -0.24999669194221496582 ;  /* 0xbe7fff22100b7423 */ /* 0x000fe20000000005 */
[----:B------:R-:W-:-:S03]  /*1100*/  SHF.R.U32.HI R5, RZ, 0x2, R8 ;  /* 0x00000002ff057819 */ /* 0x000fc60000011608 */
[----:B------:R-:W-:Y:S01]  /*1110*/  FFMA R11, R16, R11, 0.33333182334899902344 ;  /* 0x3eaaaa78100b7423 */ /* 0x000fe2000000000b */
[----:B------:R-:W-:Y:S01]  /*1120*/  LOP3.LUT R5, R5, R8, RZ, 0x3c, !PT ;  /* 0x0000000805057212 */ /* 0x000fe200078e3cff */
[----:B------:R-:W-:Y:S02]  /*1130*/  IMAD.SHL.U32 R8, R4, 0x10, RZ ;  /* 0x0000001004087824 */ /* 0x000fe400078e00ff */
[----:B------:R-:W-:Y:S01]  /*1140*/  FFMA R17, R16, R11, -0.5 ;  /* 0xbf00000010117423 */ /* 0x000fe2000000000b */
[----:B------:R-:W-:Y:S01]  /*1150*/  FSEL R11, RZ, -23, P0 ;  /* 0xc1b80000ff0b7808 */ /* 0x000fe20000000000 */
[C---:B------:R-:W-:Y:S01]  /*1160*/  IMAD.SHL.U32 R10, R5.reuse, 0x2, RZ ;  /* 0x00000002050a7824 */ /* 0x040fe200078e00ff */
[----:B------:R-:W-:Y:S01]  /*1170*/  ISETP.GT.U32.AND P0, PT, R0, 0x7f7fffff, PT ;  /* 0x7f7fffff0000780c */ /* 0x000fe20003f04070 */
[----:B------:R-:W-:Y:S02]  /*1180*/  FMUL R17, R16, R17 ;  /* 0x0000001110117220 */ /* 0x000fe40000400000 */
[----:B------:R-:W-:Y:S01]  /*1190*/  FFMA R11, R14, 1.1920928955078125e-07, R11 ;  /* 0x340000000e0b7823 */ /* 0x000fe2000000000b */
[----:B------:R-:W-:Y:S01]  /*11a0*/  LOP3.LUT R5, R5, R10, R8, 0x96, !PT ;  /* 0x0000000a05057212 */ /* 0x000fe200078e9608 */
[----:B------:R-:W-:Y:S01]  /*11b0*/  FFMA R16, R16, R17, R16 ;  /* 0x0000001110107223 */ /* 0x000fe20000000010 */
[----:B------:R-:W-:-:S02]  /*11c0*/  IMAD.MOV.U32 R17, RZ, RZ, 0x7f800000 ;  /* 0x7f800000ff117424 */ /* 0x000fc400078e00ff */
[----:B------:R-:W-:Y:S01]  /*11d0*/  LOP3.LUT R5, R5, R4, RZ, 0x3c, !PT ;  /* 0x0000000405057212 */ /* 0x000fe200078e3cff */
[----:B------:R-:W-:Y:S01]  /*11e0*/  FFMA R11, R11, 0.69314718246459960938, R16 ;  /* 0x3f3172180b0b7823 */ /* 0x000fe20000000010 */
[----:B------:R-:W-:-:S03]  /*11f0*/  IMAD.MOV.U32 R14, RZ, RZ, 0x31a3d199 ;  /* 0x31a3d199ff0e7424 */ /* 0x000fc600078e00ff */
[C---:B------:R-:W-:Y:S01]  /*1200*/  @P0 FFMA R11, R0.reuse, R17, +INF ;  /* 0x7f800000000b0423 */ /* 0x040fe20000000011 */
[----:B------:R-:W-:Y:S01]  /*1210*/  FSETP.NEU.AND P0, PT, R0, RZ, PT ;  /* 0x000000ff0000720b */ /* 0x000fe20003f0d000 */
[----:B------:R-:W-:Y:S01]  /*1220*/  STG.E.64 desc[UR4][R2.64+0x10], R4 ;  /* 0x0000100402007986 */ /* 0x000fe2000c101b04 */
[----:B------:R-:W-:Y:S02]  /*1230*/  VIADD R0, R5, 0x31a3d199 ;  /* 0x31a3d19905007836 */ /* 0x000fe40000000000 */
[----:B------:R-:W-:Y:S01]  /*1240*/  FMUL R11, R11, -2 ;  /* 0xc00000000b0b7820 */ /* 0x000fe20000400000 */
[----:B------:R0:W-:Y:S02]  /*1250*/  STG.E.64 desc[UR4][R2.64], R14 ;  /* 0x0000000e02007986 */ /* 0x0001e4000c101b04 */
[----:B------:R-:W-:Y:S02]  /*1260*/  I2FP.F32.U32 R0, R0 ;  /* 0x0000000000007245 */ /* 0x000fe40000201000 */
[----:B------:R-:W-:-:S04]  /*1270*/  FSEL R11, R11, +INF , P0 ;  /* 0x7f8000000b0b7808 */ /* 0x000fc80000000000 */
[----:B------:R1:W2:Y:S01]  /*1280*/  MUFU.RSQ R10, R11 ;  /* 0x0000000b000a7308 */ /* 0x0002a20000001400 */
[----:B------:R-:W-:-:S05]  /*1290*/  VIADD R8, R11, 0xf3000000 ;  /* 0xf30000000b087836 */ /* 0x000fca0000000000 */
[----:B------:R-:W-:Y:S01]  /*12a0*/  ISETP.GT.U32.AND P0, PT, R8, 0x727fffff, PT ;  /* 0x727fffff0800780c */ /* 0x000fe20003f04070 */
[----:B0-----:R-:W-:-:S12]  /*12b0*/  FFMA R14, R0, R7, 7.314590599882819788e-10 ;  /* 0x30490fdb000e7423 */ /* 0x001fd80000000007 */
[----:B-12---:R-:W-:Y:S05]  /*12c0*/  @!P0 BRA `(.L_x_88) ;  /* 0x0000000000108947 */ /* 0x006fea0003800000 */
[----:B------:R-:W-:Y:S01]  /*12d0*/  IMAD.MOV.U32 R0, RZ, RZ, R11 ;  /* 0x000000ffff007224 */ /* 0x000fe200078e000b */
[----:B------:R-:W-:-:S07]  /*12e0*/  MOV R11, 0x1300 ;  /* 0x00001300000b7802 */ /* 0x000fce0000000f00 */
[----:B------:R-:W-:Y:S05]  /*12f0*/  CALL.REL.NOINC `($__internal_1_$__cuda_sm20_sqrt_rn_f32_slowpath) ;  /* 0x0000000c00087944 */ /* 0x000fea0003c00000 */
[----:B------:R-:W-:Y:S05]  /*1300*/  BRA `(.L_x_89) ;  /* 0x0000000000107947 */ /* 0x000fea0003800000 */
.L_x_88:
[----:B------:R-:W-:Y:S01]  /*1310*/  FMUL.FTZ R0, R11, R10 ;  /* 0x0000000a0b007220 */ /* 0x000fe20000410000 */
[----:B------:R-:W-:-:S03]  /*1320*/  FMUL.FTZ R4, R10, 0.5 ;  /* 0x3f0000000a047820 */ /* 0x000fc60000410000 */
[----:B------:R-:W-:-:S04]  /*1330*/  FFMA R5, -R0, R0, R11 ;  /* 0x0000000000057223 */ /* 0x000fc8000000010b */
[----:B------:R-:W-:-:S07]  /*1340*/  FFMA R0, R5, R4, R0 ;  /* 0x0000000405007223 */ /* 0x000fce0000000000 */
.L_x_89:
[----:B------:R-:W-:Y:S05]  /*1350*/  BSYNC.RECONVERGENT B0 ;  /* 0x0000000000007941 */ /* 0x000fea0003800200 */
.L_x_87:
[----:B------:R-:W0:Y:S01]  /*1360*/  LDC.64 R4, c[0x0][0x380] ;  /* 0x0000e000ff047b82 */ /* 0x000e220000000a00 */
[----:B------:R-:W-:Y:S01]  /*1370*/  FMUL.RZ R6, R14, 0.15915493667125701904 ;  /* 0x3e22f9830e067820 */ /* 0x000fe2000040c000 */
[----:B------:R-:W-:Y:S02]  /*1380*/  IMAD R11, R12, 0xc, RZ ;  /* 0x0000000c0c0b7824 */ /* 0x000fe400078e02ff */
[----:B------:R-:W-:Y:S01]  /*1390*/  HFMA2 R12, -RZ, RZ, 0, 5.9604644775390625e-08 ;  /* 0x00000001ff0c7431 */ /* 0x000fe200000001ff */
[----:B------:R-:W1:Y:S08]  /*13a0*/  MUFU.SIN R7, R6 ;  /* 0x0000000600077308 */ /* 0x000e700000000400 */
[----:B------:R-:W2:Y:S01]  /*13b0*/  MUFU.COS R9, R6 ;  /* 0x0000000600097308 */ /* 0x000ea20000000000 */
[----:B-1----:R-:W-:Y:S01]  /*13c0*/  FMUL R7, R7, R0 ;  /* 0x0000000007077220 */ /* 0x002fe20000400000 */
[----:B0-----:R-:W-:-:S04]  /*13d0*/  IMAD.WIDE.U32 R4, R13, 0xc, R4 ;  /* 0x0000000c0d047825 */ /* 0x001fc800078e0004 */
[----:B------:R-:W-:Y:S01]  /*13e0*/  FMUL R7, R7, 0.0099999997764825820923 ;  /* 0x3c23d70a07077820 */ /* 0x000fe20000400000 */
[----:B------:R-:W-:Y:S02]  /*13f0*/  IMAD.MOV.U32 R13, RZ, RZ, RZ ;  /* 0x000000ffff0d7224 */ /* 0x000fe400078e00ff */
[----:B--2---:R-:W-:Y:S01]  /*1400*/  FMUL R9, R9, R0 ;  /* 0x0000000009097220 */ /* 0x004fe20000400000 */
[----:B------:R-:W-:Y:S02]  /*1410*/  IMAD.IADD R5, R5, 0x1, R11 ;  /* 0x0000000105057824 */ /* 0x000fe400078e020b */
[----:B------:R0:W-:Y:S04]  /*1420*/  STG.E.64 desc[UR4][R2.64+0x18], R12 ;  /* 0x0000180c02007986 */ /* 0x0001e8000c101b04 */
[----:B------:R0:W-:Y:S04]  /*1430*/  STG.E desc[UR4][R2.64+0x20], R9 ;  /* 0x0000200902007986 */ /* 0x0001e8000c101904 */
[----:B------:R0:W-:Y:S04]  /*1440*/  STG.E desc[UR4][R4.64], R7 ;  /* 0x0000000704007986 */ /* 0x0001e8000c101904 */
[----:B------:R-:W2:Y:S01]  /*1450*/  LDG.E R0, desc[UR4][R2.64+0x18] ;  /* 0x0000180402007981 */ /* 0x000ea2000c1e1900 */
[----:B------:R-:W-:Y:S01]  /*1460*/  BSSY.RECONVERGENT B0, `(.L_x_90) ;  /* 0x0000052000007945 */ /* 0x000fe20003800200 */
[----:B--2---:R-:W-:-:S13]  /*1470*/  ISETP.NE.AND P0, PT, R0, 0x1, PT ;  /* 0x000000010000780c */ /* 0x004fda0003f05270 */
[----:B0-----:R-:W-:Y:S05]  /*1480*/  @!P0 BRA `(.L_x_91) ;  /* 0x0000000400348947 */ /* 0x001fea0003800000 */
[----:B------:R-:W2:Y:S04]  /*1490*/  LDG.E.64 R6, desc[UR4][R2.64] ;  /* 0x0000000402067981 */ /* 0x000ea8000c1e1b00 */
[----:B------:R-:W3:Y:S04]  /*14a0*/  LDG.E.64 R8, desc[UR4][R2.64+0x10] ;  /* 0x0000100402087981 */ /* 0x000ee8000c1e1b00 */
[----:B------:R-:W4:Y:S01]  /*14b0*/  LDG.E.64 R10, desc[UR4][R2.64+0x8] ;  /* 0x00000804020a7981 */ /* 0x000f22000c1e1b00 */
[----:B------:R-:W-:Y:S01]  /*14c0*/  IMAD.MOV.U32 R13, RZ, RZ, 0x3e055027 ;  /* 0x3e055027ff0d7424 */ /* 0x000fe200078e00ff */
[----:B------:R-:W-:Y:S01]  /*14d0*/  BSSY.RECONVERGENT B1, `(.L_x_92) ;  /* 0x000003f000017945 */ /* 0x000fe20003800200 */
[----:B--2---:R-:W-:-:S04]  /*14e0*/  SHF.R.U32.HI R0, RZ, 0x2, R7 ;  /* 0x00000002ff007819 */ /* 0x004fc80000011607 */
[----:B------:R-:W-:Y:S01]  /*14f0*/  LOP3.LUT R0, R0, R7, RZ, 0x3c, !PT ;  /* 0x0000000700007212 */ /* 0x000fe200078e3cff */
[----:B---3--:R-:W-:Y:S01]  /*1500*/  IMAD.SHL.U32 R7, R9, 0x10, RZ ;  /* 0x0000001009077824 */ /* 0x008fe200078e00ff */
[----:B------:R0:W-:Y:S03]  /*1510*/  STG.E.64 desc[UR4][R2.64+0x8], R8 ;  /* 0x0000080802007986 */ /* 0x0001e6000c101b04 */
[----:B------:R-:W-:-:S05]  /*1520*/  IMAD.SHL.U32 R12, R0, 0x2, RZ ;  /* 0x00000002000c7824 */ /* 0x000fca00078e00ff */
[----:B------:R-:W-:Y:S01]  /*1530*/  LOP3.LUT R12, R0, R12, R7, 0x96, !PT ;  /* 0x0000000c000c7212 */ /* 0x000fe200078e9607 */
[----:B------:R-:W-:-:S03]  /*1540*/  IMAD.MOV.U32 R7, RZ, RZ, 0x2f800000 ;  /* 0x2f800000ff077424 */ /* 0x000fc600078e00ff */
[----:B------:R-:W-:-:S04]  /*1550*/  LOP3.LUT R12, R12, R9, RZ, 0x3c, !PT ;  /* 0x000000090c0c7212 */ /* 0x000fc800078e3cff */
[----:B------:R-:W-:-:S04]  /*1560*/  IADD3 R0, PT, PT, R6, 0x587c5, R12 ;  /* 0x000587c506007810 */ /* 0x000fc80007ffe00c */
[----:B------:R-:W-:-:S05]  /*1570*/  I2FP.F32.U32 R0, R0 ;  /* 0x0000000000007245 */ /* 0x000fca0000201000 */
[----:B------:R-:W-:-:S05]  /*1580*/  FFMA R0, R0, R7, 1.1641532182693481445e-10 ;  /* 0x2f00000000007423 */ /* 0x000fca0000000007 */
[----:B------:R-:W-:-:S13]  /*1590*/  FSETP.GEU.AND P0, PT, R0, 1.175494350822287508e-38, PT ;  /* 0x008000000000780b */ /* 0x000fda0003f0e000 */
[----:B------:R-:W-:-:S04]  /*15a0*/  @!P0 FMUL R0, R0, 8388608 ;  /* 0x4b00000000008820 */ /* 0x000fc80000400000 */
[----:B------:R-:W-:-:S05]  /*15b0*/  VIADD R7, R0, 0xc0d55555 ;  /* 0xc0d5555500077836 */ /* 0x000fca0000000000 */
[----:B------:R-:W-:-:S04]  /*15c0*/  LOP3.LUT R15, R7, 0xff800000, RZ, 0xc0, !PT ;  /* 0xff800000070f7812 */ /* 0x000fc800078ec0ff */
[----:B------:R-:W-:Y:S01]  /*15d0*/  I2FP.F32.S32 R14, R15 ;  /* 0x0000000f000e7245 */ /* 0x000fe20000201400 */
[----:B------:R-:W-:Y:S02]  /*15e0*/  IMAD.IADD R7, R0, 0x1, -R15 ;  /* 0x0000000100077824 */ /* 0x000fe400078e0a0f */
[----:B------:R-:W-:Y:S02]  /*15f0*/  IMAD.MOV.U32 R15, RZ, RZ, 0x7f800000 ;  /* 0x7f800000ff0f7424 */ /* 0x000fe400078e00ff */
[----:B------:R-:W-:-:S04]  /*1600*/  FADD R16, R7, -1 ;  /* 0xbf80000007107421 */ /* 0x000fc80000000000 */
[----:B------:R-:W-:-:S04]  /*1610*/  FFMA R7, R16, -R13, 0.14084610342979431152 ;  /* 0x3e1039f610077423 */ /* 0x000fc8000000080d */
[----:B------:R-:W-:-:S04]  /*1620*/  FFMA R7, R16, R7, -0.12148627638816833496 ;  /* 0xbdf8cdcc10077423 */ /* 0x000fc80000000007 */
[----:B------:R-:W-:-:S04]  /*1630*/  FFMA R7, R16, R7, 0.13980610668659210205 ;  /* 0x3e0f295510077423 */ /* 0x000fc80000000007 */
[----:B------:R-:W-:-:S04]  /*1640*/  FFMA R7, R16, R7, -0.16684235632419586182 ;  /* 0xbe2ad8b910077423 */ /* 0x000fc80000000007 */
[----:B------:R-:W-:-:S04]  /*1650*/  FFMA R7, R16, R7, 0.20012299716472625732 ;  /* 0x3e4ced0b10077423 */ /* 0x000fc80000000007 */
[----:B------:R-:W-:-:S04]  /*1660*/  FFMA R7, R16, R7, -0.24999669194221496582 ;  /* 0xbe7fff2210077423 */ /* 0x000fc80000000007 */
[----:B------:R-:W-:Y:S01]  /*1670*/  FFMA R13, R16, R7, 0.33333182334899902344 ;  /* 0x3eaaaa78100d7423 */ /* 0x000fe20000000007 */
[----:B----4-:R-:W-:-:S03]  /*1680*/  SHF.R.U32.HI R7, RZ, 0x2, R10 ;  /* 0x00000002ff077819 */ /* 0x010fc6000001160a */
[----:B------:R-:W-:Y:S01]  /*1690*/  FFMA R17, R16, R13, -0.5 ;  /* 0xbf00000010117423 */ /* 0x000fe2000000000d */
[----:B------:R-:W-:Y:S02]  /*16a0*/  FSEL R13, RZ, -23, P0 ;  /* 0xc1b80000ff0d7808 */ /* 0x000fe40000000000 */
[----:B------:R-:W-:Y:S01]  /*16b0*/  ISETP.GT.U32.AND P0, PT, R0, 0x7f7fffff, PT ;  /* 0x7f7fffff0000780c */ /* 0x000fe20003f04070 */
[----:B------:R-:W-:Y:S01]  /*16c0*/  FMUL R17, R16, R17 ;  /* 0x0000001110117220 */ /* 0x000fe20000400000 */
[----:B------:R-:W-:Y:S01]  /*16d0*/  LOP3.LUT R7, R7, R10, RZ, 0x3c, !PT ;  /* 0x0000000a07077212 */ /* 0x000fe200078e3cff */
[----:B------:R-:W-:Y:S01]  /*16e0*/  FFMA R14, R14, 1.1920928955078125e-07, R13 ;  /* 0x340000000e0e7823 */ /* 0x000fe2000000000d */
[----:B------:R-:W-:Y:S01]  /*16f0*/  SHF.L.U32 R10, R12, 0x4, RZ ;  /* 0x000000040c0a7819 */ /* 0x000fe200000006ff */
[----:B------:R-:W-:Y:S02]  /*1700*/  FFMA R17, R16, R17, R16 ;  /* 0x0000001110117223 */ /* 0x000fe40000000010 */
[----:B------:R-:W-:-:S02]  /*1710*/  IMAD.SHL.U32 R13, R7, 0x2, RZ ;  /* 0x00000002070d7824 */ /* 0x000fc400078e00ff */
[----:B------:R-:W-:-:S03]  /*1720*/  FFMA R14, R14, 0.69314718246459960938, R17 ;  /* 0x3f3172180e0e7823 */ /* 0x000fc60000000011 */
[----:B------:R-:W-:Y:S01]  /*1730*/  LOP3.LUT R13, R7, R13, R10, 0x96, !PT ;  /* 0x0000000d070d7212 */ /* 0x000fe200078e960a */
[C---:B------:R-:W-:Y:S01]  /*1740*/  @P0 FFMA R14, R0.reuse, R15, +INF ;  /* 0x7f800000000e0423 */ /* 0x040fe2000000000f */
[----:B------:R-:W-:Y:S01]  /*1750*/  FSETP.NEU.AND P0, PT, R0, RZ, PT ;  /* 0x000000ff0000720b */ /* 0x000fe20003f0d000 */
[----:B------:R-:W-:Y:S01]  /*1760*/  VIADD R10, R6, 0xb0f8a ;  /* 0x000b0f8a060a7836 */ /* 0x000fe20000000000 */
[----:B------:R-:W-:Y:S01]  /*1770*/  LOP3.LUT R13, R13, R12, RZ, 0x3c, !PT ;  /* 0x0000000c0d0d7212 */ /* 0x000fe200078e3cff */
[----:B------:R-:W-:Y:S01]  /*1780*/  FMUL R14, R14, -2 ;  /* 0xc00000000e0e7820 */ /* 0x000fe20000400000 */
[----:B------:R-:W-:Y:S02]  /*1790*/  IMAD.MOV.U32 R15, RZ, RZ, 0x30c90fdb ;  /* 0x30c90fdbff0f7424 */ /* 0x000fe400078e00ff */
[----:B------:R0:W-:Y:S01]  /*17a0*/  STG.E.64 desc[UR4][R2.64], R10 ;  /* 0x0000000a02007986 */ /* 0x0001e2000c101b04 */
[----:B------:R-:W-:Y:S01]  /*17b0*/  IMAD.IADD R0, R13, 0x1, R10 ;  /* 0x000000010d007824 */ /* 0x000fe200078e020a */
[----:B------:R-:W-:-:S02]  /*17c0*/  FSEL R6, R14, +INF , P0 ;  /* 0x7f8000000e067808 */ /* 0x000fc40000000000 */
[----:B------:R0:W-:Y:S02]  /*17d0*/  STG.E.64 desc[UR4][R2.64+0x10], R12 ;  /* 0x0000100c02007986 */ /* 0x0001e4000c101b04 */
[----:B------:R0:W1:Y:S01]  /*17e0*/  MUFU.RSQ R7, R6 ;  /* 0x0000000600077308 */ /* 0x0000620000001400 */
[----:B------:R-:W-:Y:S01]  /*17f0*/  VIADD R14, R6, 0xf3000000 ;  /* 0xf3000000060e7836 */ /* 0x000fe20000000000 */
[----:B------:R-:W-:-:S04]  /*1800*/  I2FP.F32.U32 R0, R0 ;  /* 0x0000000000007245 */ /* 0x000fc80000201000 */
[----:B------:R-:W-:Y:S01]  /*1810*/  ISETP.GT.U32.AND P0, PT, R14, 0x727fffff, PT ;  /* 0x727fffff0e00780c */ /* 0x000fe20003f04070 */
[----:B------:R-:W-:-:S12]  /*1820*/  FFMA R14, R0, R15, 7.314590599882819788e-10 ;  /* 0x30490fdb000e7423 */ /* 0x000fd8000000000f */
[----:B01----:R-:W-:Y:S05]  /*1830*/  @!P0 BRA `(.L_x_93) ;  /* 0x0000000000108947 */ /* 0x003fea0003800000 */
[----:B------:R-:W-:Y:S01]  /*1840*/  IMAD.MOV.U32 R0, RZ, RZ, R6 ;  /* 0x000000ffff007224 */ /* 0x000fe200078e0006 */
[----:B------:R-:W-:-:S07]  /*1850*/  MOV R11, 0x1870 ;  /* 0x00001870000b7802 */ /* 0x000fce0000000f00 */
[----:B------:R-:W-:Y:S05]  /*1860*/  CALL.REL.NOINC `($__internal_1_$__cuda_sm20_sqrt_rn_f32_slowpath) ;  /* 0x0000000400ac7944 */ /* 0x000fea0003c00000 */
[----:B------:R-:W-:Y:S05]  /*1870*/  BRA `(.L_x_94) ;  /* 0x0000000000107947 */ /* 0x000fea0003800000 */
.L_x_93:
[----:B------:R-:W-:Y:S01]  /*1880*/  FMUL.FTZ R9, R6, R7 ;  /* 0x0000000706097220 */ /* 0x000fe20000410000 */
[----:B------:R-:W-:-:S03]  /*1890*/  FMUL.FTZ R7, R7, 0.5 ;  /* 0x3f00000007077820 */ /* 0x000fc60000410000 */
[----:B------:R-:W-:-:S04]  /*18a0*/  FFMA R0, -R9, R9, R6 ;  /* 0x0000000909007223 */ /* 0x000fc80000000106 */
[----:B------:R-:W-:-:S07]  /*18b0*/  FFMA R0, R0, R7, R9 ;  /* 0x0000000700007223 */ /* 0x000fce0000000009 */
.L_x_94:
[----:B------:R-:W-:Y:S05]  /*18c0*/  BSYNC.RECONVERGENT B1 ;  /* 0x0000000000017941 */ /* 0x000fea0003800200 */
.L_x_92:
[----:B------:R-:W-:Y:S01]  /*18d0*/  FMUL.RZ R14, R14, 0.15915493667125701904 ;  /* 0x3e22f9830e0e7820 */ /* 0x000fe2000040c000 */
[----:B------:R-:W-:-:S03]  /*18e0*/  IMAD.MOV.U32 R11, RZ, RZ, 0x1 ;  /* 0x00000001ff0b7424 */ /* 0x000fc600078e00ff */
[----:B------:R-:W0:Y:S02]  /*18f0*/  MUFU.COS R7, R14 ;  /* 0x0000000e00077308 */ /* 0x000e240000000000 */
[----:B------:R1:W-:Y:S01]  /*1900*/  STG.E desc[UR4][R2.64+0x18], R11 ;  /* 0x0000180b02007986 */ /* 0x0003e2000c101904 */
[----:B0-----:R-:W-:-:S05]  /*1910*/  FMUL R9, R7, R0 ;  /* 0x0000000007097220 */ /* 0x001fca0000400000 */
[----:B------:R-:W0:Y:S01]  /*1920*/  MUFU.SIN R7, R14 ;  /* 0x0000000e00077308 */ /* 0x000e220000000400 */
[----:B------:R1:W-:Y:S01]  /*1930*/  STG.E desc[UR4][R2.64+0x20], R9 ;  /* 0x0000200902007986 */ /* 0x0003e2000c101904 */
[----:B0-----:R-:W-:Y:S01]  /*1940*/  FMUL R0, R7, R0 ;  /* 0x0000000007007220 */ /* 0x001fe20000400000 */
[----:B-1----:R-:W-:Y:S06]  /*1950*/  BRA `(.L_x_95) ;  /* 0x0000000000087947 */ /* 0x002fec0003800000 */
.L_x_91:
[----:B------:R0:W5:Y:S04]  /*1960*/  LDG.E R0, desc[UR4][R2.64+0x20] ;  /* 0x0000200402007981 */ /* 0x000168000c1e1900 */
[----:B------:R0:W-:Y:S02]  /*1970*/  STG.E desc[UR4][R2.64+0x18], RZ ;  /* 0x000018ff02007986 */ /* 0x0001e4000c101904 */
.L_x_95:
[----:B------:R-:W-:Y:S05]  /*1980*/  BSYNC.RECONVERGENT B0 ;  /* 0x0000000000007941 */ /* 0x000fea0003800200 */
.L_x_90:
[----:B-----5:R-:W-:-:S05]  /*1990*/  FMUL R7, R0, 0.0099999997764825820923 ;  /* 0x3c23d70a00077820 */ /* 0x020fca0000400000 */
[----:B------:R1:W-:Y:S04]  /*19a0*/  STG.E desc[UR4][R4.64+0x4], R7 ;  /* 0x0000040704007986 */ /* 0x0003e8000c101904 */
[----:B------:R-:W2:Y:S01]  /*19b0*/  LDG.E R0, desc[UR4][R2.64+0x18] ;  /* 0x0000180402007981 */ /* 0x000ea2000c1e1900 */
[----:B------:R-:W-:Y:S01]  /*19c0*/  BSSY.RECONVERGENT B0, `(.L_x_96) ;  /* 0x0000052000007945 */ /* 0x000fe20003800200 */
[----:B--2---:R-:W-:-:S13]  /*19d0*/  ISETP.NE.AND P0, PT, R0, 0x1, PT ;  /* 0x000000010000780c */ /* 0x004fda0003f05270 */
[----:B-1----:R-:W-:Y:S05]  /*19e0*/  @!P0 BRA `(.L_x_97) ;  /* 0x0000000400348947 */ /* 0x002fea0003800000 */
        /* <DEDUP_REMOVED lines=10> */
[----:B------:R-:W-:Y:S02]  /*1a90*/  LOP3.LUT R12, R0, R12, R7, 0x96, !PT ;  /* 0x0000000c000c7212 */ /* 0x000fe400078e9607 */
[----:B------:R-:W-:Y:S02]  /*1aa0*/  MOV R7, 0x2f800000 ;  /* 0x2f80000000077802 */ /* 0x000fe40000000f00 */
        /* <DEDUP_REMOVED lines=26> */
[----:B------:R-:W-:Y:S02]  /*1c50*/  IMAD.SHL.U32 R10, R12, 0x10, RZ ;  /* 0x000000100c0a7824 */ /* 0x000fe400078e00ff */
[----:B------:R-:W-:Y:S01]  /*1c60*/  FFMA R17, R16, R17, R16 ;  /* 0x0000001110117223 */ /* 0x000fe20000000010 */
[----:B------:R-:W-:-:S03]  /*1c70*/  IMAD.SHL.U32 R13, R7, 0x2, RZ ;  /* 0x00000002070d7824 */ /* 0x000fc600078e00ff */
[----:B------:R-:W-:Y:S02]  /*1c80*/  FFMA R14, R14, 0.69314718246459960938, R17 ;  /* 0x3f3172180e0e7823 */ /* 0x000fe40000000011 */
[----:B------:R-:W-:Y:S01]  /*1c90*/  LOP3.LUT R13, R7, R13, R10, 0x96, !PT ;  /* 0x0000000d070d7212 */ /* 0x000fe200078e960a */
[C---:B------:R-:W-:Y:S01]  /*1ca0*/  @P0 FFMA R14, R0.reuse, R15, +INF ;  /* 0x7f800000000e0423 */ /* 0x040fe2000000000f */
[----:B------:R-:W-:Y:S01]  /*1cb0*/  FSETP.NEU.AND P0, PT, R0, RZ, PT ;  /* 0x000000ff0000720b */ /* 0x000fe20003f0d000 */
[----:B------:R-:W-:Y:S01]  /*1cc0*/  VIADD R10, R6, 0xb0f8a ;  /* 0x000b0f8a060a7836 */ /* 0x000fe20000000000 */
[----:B------:R-:W-:Y:S01]  /*1cd0*/  LOP3.LUT R13, R13, R12, RZ, 0x3c, !PT ;  /* 0x0000000c0d0d7212 */ /* 0x000fe200078e3cff */
[----:B------:R-:W-:Y:S01]  /*1ce0*/  FMUL R14, R14, -2 ;  /* 0xc00000000e0e7820 */ /* 0x000fe20000400000 */
[----:B------:R-:W-:Y:S02]  /*1cf0*/  HFMA2 R15, -RZ, RZ, 0.1495361328125, 0.0004794597625732421875 ;  /* 0x30c90fdbff0f7431 */ /* 0x000fe400000001ff */
[----:B------:R1:W-:Y:S01]  /*1d00*/  STG.E.64 desc[UR4][R2.64], R10 ;  /* 0x0000000a02007986 */ /* 0x0003e2000c101b04 */
[----:B------:R-:W-:Y:S01]  /*1d10*/  IMAD.IADD R0, R13, 0x1, R10 ;  /* 0x000000010d007824 */ /* 0x000fe200078e020a */
[----:B------:R-:W-:-:S02]  /*1d20*/  FSEL R6, R14, +INF , P0 ;  /* 0x7f8000000e067808 */ /* 0x000fc40000000000 */
[----:B------:R1:W-:Y:S02]  /*1d30*/  STG.E.64 desc[UR4][R2.64+0x10], R12 ;  /* 0x0000100c02007986 */ /* 0x0003e4000c101b04 */
[----:B------:R1:W2:Y:S01]  /*1d40*/  MUFU.RSQ R7, R6 ;  /* 0x0000000600077308 */ /* 0x0002a20000001400 */
[----:B------:R-:W-:Y:S01]  /*1d50*/  VIADD R14, R6, 0xf3000000 ;  /* 0xf3000000060e7836 */ /* 0x000fe20000000000 */
[----:B------:R-:W-:-:S04]  /*1d60*/  I2FP.F32.U32 R0, R0 ;  /* 0x0000000000007245 */ /* 0x000fc80000201000 */
[----:B------:R-:W-:Y:S01]  /*1d70*/  ISETP.GT.U32.AND P0, PT, R14, 0x727fffff, PT ;  /* 0x727fffff0e00780c */ /* 0x000fe20003f04070 */
[----:B------:R-:W-:-:S12]  /*1d80*/  FFMA R14, R0, R15, 7.314590599882819788e-10 ;  /* 0x30490fdb000e7423 */ /* 0x000fd8000000000f */
[----:B-12---:R-:W-:Y:S05]  /*1d90*/  @!P0 BRA `(.L_x_99) ;  /* 0x0000000000108947 */ /* 0x006fea0003800000 */
[----:B------:R-:W-:Y:S01]  /*1da0*/  IMAD.MOV.U32 R0, RZ, RZ, R6 ;  /* 0x000000ffff007224 */ /* 0x000fe200078e0006 */
[----:B------:R-:W-:-:S07]  /*1db0*/  MOV R11, 0x1dd0 ;  /* 0x00001dd0000b7802 */ /* 0x000fce0000000f00 */
[----:B0-----:R-:W-:Y:S05]  /*1dc0*/  CALL.REL.NOINC `($__internal_1_$__cuda_sm20_sqrt_rn_f32_slowpath) ;  /* 0x0000000000547944 */ /* 0x001fea0003c00000 */
[----:B------:R-:W-:Y:S05]  /*1dd0*/  BRA `(.L_x_100) ;  /* 0x0000000000107947 */ /* 0x000fea0003800000 */
.L_x_99:
[----:B------:R-:W-:Y:S01]  /*1de0*/  FMUL.FTZ R9, R6, R7 ;  /* 0x0000000706097220 */ /* 0x000fe20000410000 */
[----:B------:R-:W-:-:S03]  /*1df0*/  FMUL.FTZ R7, R7, 0.5 ;  /* 0x3f00000007077820 */ /* 0x000fc60000410000 */
[----:B------:R-:W-:-:S04]  /*1e00*/  FFMA R0, -R9, R9, R6 ;  /* 0x0000000909007223 */ /* 0x000fc80000000106 */
[----:B------:R-:W-:-:S07]  /*1e10*/  FFMA R0, R0, R7, R9 ;  /* 0x0000000700007223 */ /* 0x000fce0000000009 */
.L_x_100:
[----:B------:R-:W-:Y:S05]  /*1e20*/  BSYNC.RECONVERGENT B1 ;  /* 0x0000000000017941 */ /* 0x000fea0003800200 */
.L_x_98:
[----:B------:R-:W-:Y:S01]  /*1e30*/  FMUL.RZ R14, R14, 0.15915493667125701904 ;  /* 0x3e22f9830e0e7820 */ /* 0x000fe2000040c000 */
[----:B------:R-:W-:-:S03]  /*1e40*/  IMAD.MOV.U32 R11, RZ, RZ, 0x1 ;  /* 0x00000001ff0b7424 */ /* 0x000fc600078e00ff */
[----:B------:R-:W1:Y:S02]  /*1e50*/  MUFU.COS R7, R14 ;  /* 0x0000000e00077308 */ /* 0x000e640000000000 */
[----:B------:R2:W-:Y:S01]  /*1e60*/  STG.E desc[UR4][R2.64+0x18], R11 ;  /* 0x0000180b02007986 */ /* 0x0005e2000c101904 */
[----:B-1----:R-:W-:-:S05]  /*1e70*/  FMUL R9, R7, R0 ;  /* 0x0000000007097220 */ /* 0x002fca0000400000 */
[----:B------:R-:W1:Y:S01]  /*1e80*/  MUFU.SIN R7, R14 ;  /* 0x0000000e00077308 */ /* 0x000e620000000400 */
[----:B------:R2:W-:Y:S01]  /*1e90*/  STG.E desc[UR4][R2.64+0x20], R9 ;  /* 0x0000200902007986 */ /* 0x0005e2000c101904 */
[----:B-1----:R-:W-:Y:S01]  /*1ea0*/  FMUL R0, R7, R0 ;  /* 0x0000000007007220 */ /* 0x002fe20000400000 */
[----:B--2---:R-:W-:Y:S06]  /*1eb0*/  BRA `(.L_x_101) ;  /* 0x0000000000087947 */ /* 0x004fec0003800000 */
.L_x_97:
[----:B------:R1:W5:Y:S04]  /*1ec0*/  LDG.E R0, desc[UR4][R2.64+0x20] ;  /* 0x0000200402007981 */ /* 0x000368000c1e1900 */
[----:B------:R1:W-:Y:S02]  /*1ed0*/  STG.E desc[UR4][R2.64+0x18], RZ ;  /* 0x000018ff02007986 */ /* 0x0003e4000c101904 */
.L_x_101:
[----:B------:R-:W-:Y:S05]  /*1ee0*/  BSYNC.RECONVERGENT B0 ;  /* 0x0000000000007941 */ /* 0x000fea0003800200 */
.L_x_96:
[----:B01---5:R-:W-:-:S05]  /*1ef0*/  FMUL R3, R0, 0.0099999997764825820923 ;  /* 0x3c23d70a00037820 */ /* 0x023fca0000400000 */
[----:B------:R-:W-:Y:S01]  /*1f00*/  STG.E desc[UR4][R4.64+0x8], R3 ;  /* 0x0000080304007986 */ /* 0x000fe2000c101904 */
[----:B------:R-:W-:Y:S05]  /*1f10*/  EXIT ;  /* 0x000000000000794d */ /* 0x000fea0003800000 */
        .weak           $__internal_1_$__cuda_sm20_sqrt_rn_f32_slowpath
        .type           $__internal_1_$__cuda_sm20_sqrt_rn_f32_slowpath,@function
        .size           $__internal_1_$__cuda_sm20_sqrt_rn_f32_slowpath,(.L_x_115 - $__internal_1_$__cuda_sm20_sqrt_rn_f32_slowpath)
$__internal_1_$__cuda_sm20_sqrt_rn_f32_slowpath:
[----:B------:R-:W-:-:S13]  /*1f20*/  LOP3.LUT P0, RZ, R0, 0x7fffffff, RZ, 0xc0, !PT ;  /* 0x7fffffff00ff7812 */ /* 0x000fda000780c0ff */
[----:B------:R-:W-:Y:S01]  /*1f30*/  @!P0 IMAD.MOV.U32 R6, RZ, RZ, R0 ;  /* 0x000000ffff068224 */ /* 0x000fe200078e0000 */
[----:B------:R-:W-:Y:S06]  /*1f40*/  @!P0 BRA `(.L_x_102) ;  /* 0x0000000000408947 */ /* 0x000fec0003800000 */
[----:B------:R-:W-:-:S13]  /*1f50*/  FSETP.GEU.FTZ.AND P0, PT, R0, RZ, PT ;  /* 0x000000ff0000720b */ /* 0x000fda0003f1e000 */
[----:B------:R-:W-:Y:S01]  /*1f60*/  @!P0 IMAD.MOV.U32 R6, RZ, RZ, 0x7fffffff ;  /* 0x7fffffffff068424 */ /* 0x000fe200078e00ff */
[----:B------:R-:W-:Y:S06]  /*1f70*/  @!P0 BRA `(.L_x_102) ;  /* 0x0000000000348947 */ /* 0x000fec0003800000 */
[----:B------:R-:W-:-:S13]  /*1f80*/  FSETP.GTU.FTZ.AND P0, PT, |R0|, +INF , PT ;  /* 0x7f8000000000780b */ /* 0x000fda0003f1c200 */
[----:B------:R-:W-:Y:S01]  /*1f90*/  @P0 FADD.FTZ R6, R0, 1 ;  /* 0x3f80000000060421 */ /* 0x000fe20000010000 */
[----:B------:R-:W-:Y:S06]  /*1fa0*/  @P0 BRA `(.L_x_102) ;  /* 0x0000000000280947 */ /* 0x000fec0003800000 */
[----:B------:R-:W-:-:S13]  /*1fb0*/  FSETP.NEU.FTZ.AND P0, PT, |R0|, +INF , PT ;  /* 0x7f8000000000780b */ /* 0x000fda0003f1d200 */
[----:B------:R-:W-:-:S04]  /*1fc0*/  @P0 FFMA R7, R0, 1.84467440737095516160e+19, RZ ;  /* 0x5f80000000070823 */ /* 0x000fc800000000ff */
[----:B------:R-:W0:Y:S02]  /*1fd0*/  @P0 MUFU.RSQ R6, R7 ;  /* 0x0000000700060308 */ /* 0x000e240000001400 */
[----:B0-----:R-:W-:Y:S01]  /*1fe0*/  @P0 FMUL.FTZ R8, R7, R6 ;  /* 0x0000000607080220 */ /* 0x001fe20000410000 */
[----:B------:R-:W-:Y:S01]  /*1ff0*/  @P0 FMUL.FTZ R10, R6, 0.5 ;  /* 0x3f000000060a0820 */ /* 0x000fe20000410000 */
[----:B------:R-:W-:Y:S02]  /*2000*/  @!P0 IMAD.MOV.U32 R6, RZ, RZ, R0 ;  /* 0x000000ffff068224 */ /* 0x000fe400078e0000 */
[----:B------:R-:W-:-:S04]  /*2010*/  @P0 FADD.FTZ R9, -R8, -RZ ;  /* 0x800000ff08090221 */ /* 0x000fc80000010100 */
[----:B------:R-:W-:-:S04]  /*2020*/  @P0 FFMA R9, R8, R9, R7 ;  /* 0x0000000908090223 */ /* 0x000fc80000000007 */
[----:B------:R-:W-:-:S04]  /*2030*/  @P0 FFMA R9, R9, R10, R8 ;  /* 0x0000000a09090223 */ /* 0x000fc80000000008 */
[----:B------:R-:W-:-:S07]  /*2040*/  @P0 FMUL.FTZ R6, R9, 2.3283064365386962891e-10 ;  /* 0x2f80000009060820 */ /* 0x000fce0000410000 */
.L_x_102:
[----:B------:R-:W-:Y:S02]  /*2050*/  IMAD.MOV.U32 R0, RZ, RZ, R6 ;  /* 0x000000ffff007224 */ /* 0x000fe400078e0006 */
[----:B------:R-:W-:Y:S02]  /*2060*/  IMAD.MOV.U32 R6, RZ, RZ, R11 ;  /* 0x000000ffff067224 */ /* 0x000fe400078e000b */
[----:B------:R-:W-:-:S04]  /*2070*/  IMAD.MOV.U32 R7, RZ, RZ, 0x0 ;  /* 0x00000000ff077424 */ /* 0x000fc800078e00ff */
[----:B------:R-:W-:Y:S05]  /*2080*/  RET.REL.NODEC R6 `(_Z15init_velocitiesP6float3P17curandStateXORWOWi) ;  /* 0xffffffdc06dc7950 */ /* 0x000fea0003c3ffff */
.L_x_103:
        /* <DEDUP_REMOVED lines=15> */
.L_x_115:


//--------------------- .text._Z14init_positionsP6float3fi --------------------------
	.section	.text._Z14init_positionsP6float3fi,"ax",@progbits
	.align	128
        .global         _Z14init_positionsP6float3fi
        .type           _Z14init_positionsP6float3fi,@function
        .size           _Z14init_positionsP6float3fi,(.L_x_116 - _Z14init_positionsP6float3fi)
        .other          _Z14init_positionsP6float3fi,@"STO_CUDA_ENTRY STV_DEFAULT"
_Z14init_positionsP6float3fi:
.text._Z14init_positionsP6float3fi:
        /* <DEDUP_REMOVED lines=8> */
[----:B------:R-:W-:Y:S01]  /*0080*/  I2FP.F32.S32 R0, UR5 ;  /* 0x0000000500007c45 */ /* 0x000fe20008201400 */
[----:B------:R-:W0:Y:S03]  /*0090*/  LDCU UR4, c[0x0][0x388] ;  /* 0x00007100ff0477ac */ /* 0x000e260008000800 */
[C---:B------:R-:W-:Y:S01]  /*00a0*/  FSETP.GEU.AND P0, PT, |R0|.reuse, 1.175494350822287508e-38, PT ;  /* 0x008000000000780b */ /* 0x040fe20003f0e200 */
[C---:B------:R-:W-:Y:S01]  /*00b0*/  FMUL R3, |R0|.reuse, 16777216 ;  /* 0x4b80000000037820 */ /* 0x040fe20000400200 */
[----:B------:R-:W-:-:S04]  /*00c0*/  FADD R7, R0, R0 ;  /* 0x0000000000077221 */ /* 0x000fc80000000000 */
[-C--:B------:R-:W-:Y:S02]  /*00d0*/  FSEL R3, R3, |R0|.reuse, !P0 ;  /* 0x4000000003037208 */ /* 0x080fe40004000000 */
[----:B------:R-:W-:Y:S02]  /*00e0*/  FSETP.NEU.AND P1, PT, R7, R0, PT ;  /* 0x000000000700720b */ /* 0x000fe40003f2d000 */
[----:B------:R-:W1:Y:S01]  /*00f0*/  MUFU.LG2 R4, R3 ;  /* 0x0000000300047308 */ /* 0x000e620000000c00 */
[----:B0-----:R-:W-:Y:S02]  /*0100*/  IMAD.U32 R9, RZ, RZ, UR4 ;  /* 0x00000004ff097e24 */ /* 0x001fe4000f8e00ff */
[----:B-1----:R-:W-:Y:S01]  /*0110*/  @!P0 FADD R4, R4, -24 ;  /* 0xc1c0000004048421 */ /* 0x002fe20000000000 */
[----:B------:R-:W-:-:S03]  /*0120*/  ISETP.LE.AND P0, PT, RZ, UR5, PT ;  /* 0x00000005ff007c0c */ /* 0x000fc6000bf03270 */
[----:B------:R-:W-:-:S04]  /*0130*/  FMUL R4, R4, -0.6666666865348815918 ;  /* 0xbf2aaaab04047820 */ /* 0x000fc80000400000 */
[----:B------:R-:W0:Y:S02]  /*0140*/  MUFU.EX2 R5, R4 ;  /* 0x0000000400057308 */ /* 0x000e240000000800 */
[----:B0-----:R-:W-:-:S04]  /*0150*/  FMUL R6, |R0|, R5 ;  /* 0x0000000500067220 */ /* 0x001fc80000400200 */
[----:B------:R-:W-:-:S04]  /*0160*/  FMUL R5, R5, -R6 ;  /* 0x8000000605057220 */ /* 0x000fc80000400000 */
[----:B------:R-:W-:-:S04]  /*0170*/  FFMA R5, R6, R5, 1 ;  /* 0x3f80000006057423 */ /* 0x000fc80000000005 */
[----:B------:R-:W-:-:S04]  /*0180*/  FMUL R5, R5, 0.3333333432674407959 ;  /* 0x3eaaaaab05057820 */ /* 0x000fc80000400000 */
[----:B------:R-:W-:-:S05]  /*0190*/  FFMA R5, R6, R5, R6 ;  /* 0x0000000506057223 */ /* 0x000fca0000000006 */
[----:B------:R-:W-:-:S04]  /*01a0*/  @P1 FSEL R7, -R5, R5, !P0 ;  /* 0x0000000505071208 */ /* 0x000fc80004000100 */
[----:B------:R-:W0:Y:S02]  /*01b0*/  F2I.CEIL.NTZ R5, R7 ;  /* 0x0000000700057305 */ /* 0x000e24000020b100 */
[----:B0-----:R-:W-:-:S06]  /*01c0*/  I2FP.F32.S32 R6, R5 ;  /* 0x0000000500067245 */ /* 0x001fcc0000201400 */
[----:B------:R-:W0:Y:S08]  /*01d0*/  MUFU.RCP R3, R6 ;  /* 0x0000000600037308 */ /* 0x000e300000001000 */
[----:B------:R-:W1:Y:S01]  /*01e0*/  FCHK P0, R9, R6 ;  /* 0x0000000609007302 */ /* 0x000e620000000000 */
[----:B0-----:R-:W-:-:S04]  /*01f0*/  FFMA R0, -R6, R3, 1 ;  /* 0x3f80000006007423 */ /* 0x001fc80000000103 */
[----:B------:R-:W-:-:S04]  /*0200*/  FFMA R0, R3, R0, R3 ;  /* 0x0000000003007223 */ /* 0x000fc80000000003 */
[----:B------:R-:W-:-:S04]  /*0210*/  FFMA R3, R0, UR4, RZ ;  /* 0x0000000400037c23 */ /* 0x000fc800080000ff */
[----:B------:R-:W-:-:S04]  /*0220*/  FFMA R4, -R6, R3, UR4 ;  /* 0x0000000406047e23 */ /* 0x000fc80008000103 */
[----:B------:R-:W-:Y:S01]  /*0230*/  FFMA R0, R0, R4, R3 ;  /* 0x0000000400007223 */ /* 0x000fe20000000003 */
[----:B-1----:R-:W-:Y:S06]  /*0240*/  @!P0 BRA `(.L_x_104) ;  /* 0x0000000000088947 */ /* 0x002fec0003800000 */
[----:B------:R-:W-:-:S07]  /*0250*/  MOV R4, 0x270 ;  /* 0x0000027000047802 */ /* 0x000fce0000000f00 */
[----:B------:R-:W-:Y:S05]  /*0260*/  CALL.REL.NOINC `($__internal_2_$__cuda_sm3x_div_rn_noftz_f32_slowpath) ;  /* 0x0000000400287944 */ /* 0x000fea0003c00000 */
.L_x_104:
[-C--:B------:R-:W-:Y:S01]  /*0270*/  IABS R3, R5.reuse ;  /* 0x0000000500037213 */ /* 0x080fe20000000000 */
[----:B------:R-:W-:Y:S01]  /*0280*/  IMAD R9, R5, R5, RZ ;  /* 0x0000000505097224 */ /* 0x000fe200078e02ff */
[----:B------:R-:W0:Y:S02]  /*0290*/  LDCU.64 UR4, c[0x0][0x358] ;  /* 0x00006b00ff0477ac */ /* 0x000e240008000a00 */
[----:B------:R-:W1:Y:S02]  /*02a0*/  I2F.RP R6, R3 ;  /* 0x0000000300067306 */ /* 0x000e640000209400 */
[-C--:B------:R-:W-:Y:S02]  /*02b0*/  IABS R4, R9.reuse ;  /* 0x0000000900047213 */ /* 0x080fe40000000000 */
[----:B------:R-:W-:-:S04]  /*02c0*/  IABS R16, R9 ;  /* 0x0000000900107213 */ /* 0x000fc80000000000 */
[----:B------:R-:W2:Y:S08]  /*02d0*/  I2F.RP R8, R4 ;  /* 0x0000000400087306 */ /* 0x000eb00000209400 */
[----:B-1----:R-:W1:Y:S08]  /*02e0*/  MUFU.RCP R6, R6 ;  /* 0x0000000600067308 */ /* 0x002e700000001000 */
[----:B--2---:R-:W-:Y:S01]  /*02f0*/  MUFU.RCP R8, R8 ;  /* 0x0000000800087308 */ /* 0x004fe20000001000 */
[----:B-1----:R-:W-:Y:S01]  /*0300*/  VIADD R10, R6, 0xffffffe ;  /* 0x0ffffffe060a7836 */ /* 0x002fe20000000000 */
[----:B------:R-:W-:-:S06]  /*0310*/  IABS R6, R5 ;  /* 0x0000000500067213 */ /* 0x000fcc0000000000 */
[----:B------:R1:W2:Y:S02]  /*0320*/  F2I.FTZ.U32.TRUNC.NTZ R11, R10 ;  /* 0x0000000a000b7305 */ /* 0x0002a4000021f000 */
[----:B-1----:R-:W-:Y:S02]  /*0330*/  IMAD.MOV.U32 R10, RZ, RZ, RZ ;  /* 0x000000ffff0a7224 */ /* 0x002fe400078e00ff */
[----:B--2---:R-:W-:-:S04]  /*0340*/  IMAD.MOV R12, RZ, RZ, -R11 ;  /* 0x000000ffff0c7224 */ /* 0x004fc800078e0a0b */
[----:B------:R-:W-:Y:S01]  /*0350*/  IMAD R7, R12, R3, RZ ;  /* 0x000000030c077224 */ /* 0x000fe200078e02ff */
[----:B------:R-:W-:-:S03]  /*0360*/  IABS R12, R2 ;  /* 0x00000002000c7213 */ /* 0x000fc60000000000 */
[----:B------:R-:W-:-:S04]  /*0370*/  IMAD.HI.U32 R10, R11, R7, R10 ;  /* 0x000000070b0a7227 */ /* 0x000fc800078e000a */
[----:B------:R-:W-:Y:S02]  /*0380*/  IMAD.MOV R11, RZ, RZ, -R6 ;  /* 0x000000ffff0b7224 */ /* 0x000fe400078e0a06 */
[----:B------:R-:W-:-:S04]  /*0390*/  IMAD.HI.U32 R13, R10, R12, RZ ;  /* 0x0000000c0a0d7227 */ /* 0x000fc800078e00ff */
[----:B------:R-:W-:Y:S02]  /*03a0*/  IMAD R14, R13, R11, R12 ;  /* 0x0000000b0d0e7224 */ /* 0x000fe400078e020c */
[----:B------:R-:W-:Y:S01]  /*03b0*/  VIADD R6, R8, 0xffffffe ;  /* 0x0ffffffe08067836 */ /* 0x000fe20000000000 */
[----:B------:R-:W-:Y:S02]  /*03c0*/  LOP3.LUT R8, RZ, R5, RZ, 0x33, !PT ;  /* 0x00000005ff087212 */ /* 0x000fe400078e33ff */
[----:B------:R-:W-:Y:S01]  /*03d0*/  ISETP.GT.U32.AND P1, PT, R3, R14, PT ;  /* 0x0000000e0300720c */ /* 0x000fe20003f24070 */
[----:B------:R1:W2:Y:S02]  /*03e0*/  F2I.FTZ.U32.TRUNC.NTZ R7, R6 ;  /* 0x0000000600077305 */ /* 0x0002a4000021f000 */
[----:B-1----:R-:W-:-:S10]  /*03f0*/  IMAD.MOV.U32 R6, RZ, RZ, RZ ;  /* 0x000000ffff067224 */ /* 0x002fd400078e00ff */
[----:B------:R-:W-:Y:S02]  /*0400*/  @!P1 IMAD.IADD R14, R14, 0x1, -R3 ;  /* 0x000000010e0e9824 */ /* 0x000fe400078e0a03 */
[----:B------:R-:W-:Y:S02]  /*0410*/  @!P1 VIADD R13, R13, 0x1 ;  /* 0x000000010d0d9836 */ /* 0x000fe40000000000 */
[----:B--2---:R-:W-:Y:S01]  /*0420*/  IMAD.MOV R15, RZ, RZ, -R7 ;  /* 0x000000ffff0f7224 */ /* 0x004fe200078e0a07 */
[----:B------:R-:W-:Y:S02]  /*0430*/  ISETP.GE.U32.AND P0, PT, R14, R3, PT ;  /* 0x000000030e00720c */ /* 0x000fe40003f06070 */
[----:B------:R-:W-:Y:S01]  /*0440*/  LOP3.LUT R14, R2, R5, RZ, 0x3c, !PT ;  /* 0x00000005020e7212 */ /* 0x000fe200078e3cff */
[----:B------:R-:W-:-:S03]  /*0450*/  IMAD R15, R15, R4, RZ ;  /* 0x000000040f0f7224 */ /* 0x000fc600078e02ff */
[----:B------:R-:W-:Y:S01]  /*0460*/  ISETP.GE.AND P2, PT, R14, RZ, PT ;  /* 0x000000ff0e00720c */ /* 0x000fe20003f46270 */
[----:B------:R-:W-:-:S04]  /*0470*/  IMAD.HI.U32 R7, R7, R15, R6 ;  /* 0x0000000f07077227 */ /* 0x000fc800078e0006 */
[----:B------:R-:W-:Y:S02]  /*0480*/  IMAD.MOV R6, RZ, RZ, -R16 ;  /* 0x000000ffff067224 */ /* 0x000fe400078e0a10 */
[----:B------:R-:W-:Y:S01]  /*0490*/  @P0 VIADD R13, R13, 0x1 ;  /* 0x000000010d0d0836 */ /* 0x000fe20000000000 */
[----:B------:R-:W-:-:S05]  /*04a0*/  ISETP.NE.AND P0, PT, R5, RZ, PT ;  /* 0x000000ff0500720c */ /* 0x000fca0003f05270 */
[----:B------:R-:W-:-:S05]  /*04b0*/  @!P2 IMAD.MOV R13, RZ, RZ, -R13 ;  /* 0x000000ffff0da224 */ /* 0x000fca00078e0a0d */
[----:B------:R-:W-:Y:S01]  /*04c0*/  SEL R14, R8, R13, !P0 ;  /* 0x0000000d080e7207 */ /* 0x000fe20004000000 */
[----:B------:R-:W-:-:S03]  /*04d0*/  IMAD.HI.U32 R13, R7, R12, RZ ;  /* 0x0000000c070d7227 */ /* 0x000fc600078e00ff */
[----:B------:R-:W-:Y:S01]  /*04e0*/  IABS R15, R14 ;  /* 0x0000000e000f7213 */ /* 0x000fe20000000000 */
[----:B------:R-:W-:-:S04]  /*04f0*/  IMAD R7, R13, R6, R12 ;  /* 0x000000060d077224 */ /* 0x000fc800078e020c */
[----:B------:R-:W-:Y:S01]  /*0500*/  IMAD.HI.U32 R10, R10, R15, RZ ;  /* 0x0000000f0a0a7227 */ /* 0x000fe200078e00ff */
[----:B------:R-:W-:-:S03]  /*0510*/  ISETP.GT.U32.AND P3, PT, R4, R7, PT ;  /* 0x000000070400720c */ /* 0x000fc60003f64070 */
[----:B------:R-:W-:-:S05]  /*0520*/  IMAD R10, R10, R11, R15 ;  /* 0x0000000b0a0a7224 */ /* 0x000fca00078e020f */
[----:B------:R-:W-:-:S05]  /*0530*/  ISETP.GT.U32.AND P1, PT, R3, R10, PT ;  /* 0x0000000a0300720c */ /* 0x000fca0003f24070 */
[----:B------:R-:W-:Y:S02]  /*0540*/  @!P3 IMAD.IADD R7, R7, 0x1, -R4 ;  /* 0x000000010707b824 */ /* 0x000fe400078e0a04 */
[----:B------:R-:W-:Y:S01]  /*0550*/  @!P3 VIADD R13, R13, 0x1 ;  /* 0x000000010d0db836 */ /* 0x000fe20000000000 */
[----:B------:R-:W-:Y:S02]  /*0560*/  ISETP.NE.AND P3, PT, R9, RZ, PT ;  /* 0x000000ff0900720c */ /* 0x000fe40003f65270 */
[----:B------:R-:W-:Y:S02]  /*0570*/  ISETP.GE.U32.AND P4, PT, R7, R4, PT ;  /* 0x000000040700720c */ /* 0x000fe40003f86070 */
[----:B------:R-:W-:Y:S01]  /*0580*/  LOP3.LUT R4, R2, R9, RZ, 0x3c, !PT ;  /* 0x0000000902047212 */ /* 0x000fe200078e3cff */
[----:B------:R-:W-:Y:S01]  /*0590*/  @!P1 IMAD.IADD R10, R10, 0x1, -R3 ;  /* 0x000000010a0a9824 */ /* 0x000fe200078e0a03 */
[----:B------:R-:W1:Y:S02]  /*05a0*/  LDC.64 R6, c[0x0][0x380] ;  /* 0x0000e000ff067b82 */ /* 0x000e640000000a00 */
[----:B------:R-:W-:-:S02]  /*05b0*/  ISETP.GE.AND P1, PT, R4, RZ, PT ;  /* 0x000000ff0400720c */ /* 0x000fc40003f26270 */
[----:B------:R-:W-:-:S05]  /*05c0*/  ISETP.GT.U32.AND P2, PT, R3, R10, PT ;  /* 0x0000000a0300720c */ /* 0x000fca0003f44070 */
[----:B------:R-:W-:Y:S01]  /*05d0*/  @P4 VIADD R13, R13, 0x1 ;  /* 0x000000010d0d4836 */ /* 0x000fe20000000000 */
[----:B------:R-:W-:-:S05]  /*05e0*/  ISETP.GE.AND P4, PT, R14, RZ, PT ;  /* 0x000000ff0e00720c */ /* 0x000fca0003f86270 */
[----:B------:R-:W-:Y:S01]  /*05f0*/  @!P1 IMAD.MOV R13, RZ, RZ, -R13 ;  /* 0x000000ffff0d9224 */ /* 0x000fe200078e0a0d */
[----:B------:R-:W-:Y:S01]  /*0600*/  @!P3 LOP3.LUT R13, RZ, R9, RZ, 0x33, !PT ;  /* 0x00000009ff0db212 */ /* 0x000fe200078e33ff */
[----:B------:R-:W-:Y:S01]  /*0610*/  @!P2 IMAD.IADD R10, R10, 0x1, -R3 ;  /* 0x000000010a0aa824 */ /* 0x000fe200078e0a03 */
[----:B------:R-:W-:-:S05]  /*0620*/  IADD3 R3, PT, PT, -R14, RZ, RZ ;  /* 0x000000ff0e037210 */ /* 0x000fca0007ffe1ff */
[----:B------:R-:W-:Y:S02]  /*0630*/  @!P4 IMAD.MOV R10, RZ, RZ, -R10 ;  /* 0x000000ffff0ac224 */ /* 0x000fe400078e0a0a */
[----:B------:R-:W-:Y:S01]  /*0640*/  IMAD R5, R5, R3, R2 ;  /* 0x0000000305057224 */ /* 0x000fe200078e0202 */
[----:B------:R-:W-:Y:S01]  /*0650*/  I2FP.F32.S32 R3, R13 ;  /* 0x0000000d00037245 */ /* 0x000fe20000201400 */
[----:B-1----:R-:W-:Y:S01]  /*0660*/  IMAD.WIDE R6, R2, 0xc, R6 ;  /* 0x0000000c02067825 */ /* 0x002fe200078e0206 */
[----:B------:R-:W-:Y:S02]  /*0670*/  SEL R8, R8, R10, !P0 ;  /* 0x0000000a08087207 */ /* 0x000fe40004000000 */
[----:B------:R-:W-:Y:S01]  /*0680*/  I2FP.F32.S32 R9, R5 ;  /* 0x0000000500097245 */ /* 0x000fe20000201400 */
[----:B------:R-:W-:Y:S01]  /*0690*/  FFMA R3, R3, R0, 0.0099999997764825820923 ;  /* 0x3c23d70a03037423 */ /* 0x000fe20000000000 */
[----:B------:R-:W-:-:S03]  /*06a0*/  I2FP.F32.S32 R5, R8 ;  /* 0x0000000800057245 */ /* 0x000fc60000201400 */
[-C--:B------:R-:W-:Y:S01]  /*06b0*/  FFMA R9, R9, R0.reuse, 0.0099999997764825820923 ;  /* 0x3c23d70a09097423 */ /* 0x080fe20000000000 */
[----:B0-----:R-:W-:Y:S01]  /*06c0*/  STG.E desc[UR4][R6.64], R3 ;  /* 0x0000000306007986 */ /* 0x001fe2000c101904 */
[----:B------:R-:W-:-:S03]  /*06d0*/  FFMA R5, R5, R0, 0.0099999997764825820923 ;  /* 0x3c23d70a05057423 */ /* 0x000fc60000000000 */
[----:B------:R-:W-:Y:S04]  /*06e0*/  STG.E desc[UR4][R6.64+0x8], R9 ;  /* 0x0000080906007986 */ /* 0x000fe8000c101904 */
[----:B------:R-:W-:Y:S01]  /*06f0*/  STG.E desc[UR4][R6.64+0x4], R5 ;  /* 0x0000040506007986 */ /* 0x000fe2000c101904 */
[----:B------:R-:W-:Y:S05]  /*0700*/  EXIT ;  /* 0x000000000000794d */ /* 0x000fea0003800000 */
        .weak           $__internal_2_$__cuda_sm3x_div_rn_noftz_f32_slowpath
        .type           $__internal_2_$__cuda_sm3x_div_rn_noftz_f32_slowpath,@function
        .size           $__internal_2_$__cuda_sm3x_div_rn_noftz_f32_slowpath,(.L_x_116 - $__internal_2_$__cuda_sm3x_div_rn_noftz_f32_slowpath)
$__internal_2_$__cuda_sm3x_div_rn_noftz_f32_slowpath:
[----:B------:R-:W0:Y:S01]  /*0710*/  LDC R3, c[0x0][0x388] ;  /* 0x0000e200ff037b82 */ /* 0x000e220000000800 */
[----:B------:R-:W-:-:S04]  /*0720*/  SHF.R.U32.HI R0, RZ, 0x17, R6 ;  /* 0x00000017ff007819 */ /* 0x000fc80000011606 */
[----:B------:R-:W-:-:S03]  /*0730*/  LOP3.LUT R8, R0, 0xff, RZ, 0xc0, !PT ;  /* 0x000000ff00087812 */ /* 0x000fc600078ec0ff */
[----:B------:R-:W1:Y:S02]  /*0740*/  LDC R9, c[0x0][0x388] ;  /* 0x0000e200ff097b82 */ /* 0x000e640000000800 */
[----:B------:R-:W-:-:S05]  /*0750*/  VIADD R12, R8, 0xffffffff ;  /* 0xffffffff080c7836 */ /* 0x000fca0000000000 */
[----:B------:R-:W-:Y:S02]  /*0760*/  ISETP.GT.U32.AND P0, PT, R12, 0xfd, PT ;  /* 0x000000fd0c00780c */ /* 0x000fe40003f04070 */
[----:B0-----:R-:W-:-:S04]  /*0770*/  SHF.R.U32.HI R0, RZ, 0x17, R3 ;  /* 0x00000017ff007819 */ /* 0x001fc80000011603 */
[----:B------:R-:W-:-:S05]  /*0780*/  LOP3.LUT R7, R0, 0xff, RZ, 0xc0, !PT ;  /* 0x000000ff00077812 */ /* 0x000fca00078ec0ff */
[----:B------:R-:W-:-:S05]  /*0790*/  VIADD R11, R7, 0xffffffff ;  /* 0xffffffff070b7836 */ /* 0x000fca0000000000 */
[----:B------:R-:W-:-:S13]  /*07a0*/  ISETP.GT.U32.OR P0, PT, R11, 0xfd, P0 ;  /* 0x000000fd0b00780c */ /* 0x000fda0000704470 */
[----:B------:R-:W-:Y:S01]  /*07b0*/  @!P0 IMAD.MOV.U32 R10, RZ, RZ, RZ ;  /* 0x000000ffff0a8224 */ /* 0x000fe200078e00ff */
[----:B-1----:R-:W-:Y:S06]  /*07c0*/  @!P0 BRA `(.L_x_105) ;  /* 0x0000000000608947 */ /* 0x002fec0003800000 */
[----:B------:R-:W-:Y:S01]  /*07d0*/  FSETP.GTU.FTZ.AND P0, PT, |R3|, +INF , PT ;  /* 0x7f8000000300780b */ /* 0x000fe20003f1c200 */
[----:B------:R-:W-:Y:S01]  /*07e0*/  IMAD.MOV.U32 R0, RZ, RZ, R6 ;  /* 0x000000ffff007224 */ /* 0x000fe200078e0006 */
[----:B------:R-:W-:-:S04]  /*07f0*/  FSETP.GTU.FTZ.AND P1, PT, |R6|, +INF , PT ;  /* 0x7f8000000600780b */ /* 0x000fc80003f3c200 */
[----:B------:R-:W-:-:S13]  /*0800*/  PLOP3.LUT P0, PT, P0, P1, PT, 0xf8, 0x8f ;  /* 0x00000000008f781c */ /* 0x000fda0000703f70 */
[----:B------:R-:W-:Y:S05]  /*0810*/  @P0 BRA `(.L_x_106) ;  /* 0x0000000400440947 */ /* 0x000fea0003800000 */
[----:B------:R-:W-:-:S13]  /*0820*/  LOP3.LUT P0, RZ, R6, 0x7fffffff, R9, 0xc8, !PT ;  /* 0x7fffffff06ff7812 */ /* 0x000fda000780c809 */
[----:B------:R-:W-:Y:S05]  /*0830*/  @!P0 BRA `(.L_x_107) ;  /* 0x0000000400348947 */ /* 0x000fea0003800000 */
[C---:B------:R-:W-:Y:S02]  /*0840*/  FSETP.NEU.FTZ.AND P2, PT, |R3|.reuse, +INF , PT ;  /* 0x7f8000000300780b */ /* 0x040fe40003f5d200 */
[----:B------:R-:W-:Y:S02]  /*0850*/  FSETP.NEU.FTZ.AND P1, PT, |R0|, +INF , PT ;  /* 0x7f8000000000780b */ /* 0x000fe40003f3d200 */
[----:B------:R-:W-:-:S11]  /*0860*/  FSETP.NEU.FTZ.AND P0, PT, |R3|, +INF , PT ;  /* 0x7f8000000300780b */ /* 0x000fd60003f1d200 */
[----:B------:R-:W-:Y:S05]  /*0870*/  @!P1 BRA !P2, `(.L_x_107) ;  /* 0x0000000400249947 */ /* 0x000fea0005000000 */
[----:B------:R-:W-:-:S04]  /*0880*/  LOP3.LUT P2, RZ, R9, 0x7fffffff, RZ, 0xc0, !PT ;  /* 0x7fffffff09ff7812 */ /* 0x000fc8000784c0ff */
[----:B------:R-:W-:-:S13]  /*0890*/  PLOP3.LUT P1, PT, P1, P2, PT, 0x2f, 0xf2 ;  /* 0x0000000000f2781c */ /* 0x000fda0000f24577 */
[----:B------:R-:W-:Y:S05]  /*08a0*/  @P1 BRA `(.L_x_108) ;  /* 0x0000000400101947 */ /* 0x000fea0003800000 */
[----:B------:R-:W-:-:S04]  /*08b0*/  LOP3.LUT P1, RZ, R6, 0x7fffffff, RZ, 0xc0, !PT ;  /* 0x7fffffff06ff7812 */ /* 0x000fc8000782c0ff */
[----:B------:R-:W-:-:S13]  /*08c0*/  PLOP3.LUT P0, PT, P0, P1, PT, 0x2f, 0xf2 ;  /* 0x0000000000f2781c */ /* 0x000fda0000702577 */
[----:B------:R-:W-:Y:S05]  /*08d0*/  @P0 BRA `(.L_x_109) ;  /* 0x0000000000f80947 */ /* 0x000fea0003800000 */
[----:B------:R-:W-:Y:S02]  /*08e0*/  ISETP.GE.AND P0, PT, R11, RZ, PT ;  /* 0x000000ff0b00720c */ /* 0x000fe40003f06270 */
[----:B------:R-:W-:-:S11]  /*08f0*/  ISETP.GE.AND P1, PT, R12, RZ, PT ;  /* 0x000000ff0c00720c */ /* 0x000fd60003f26270 */
[----:B------:R-:W-:Y:S02]  /*0900*/  @P0 IMAD.MOV.U32 R10, RZ, RZ, RZ ;  /* 0x000000ffff0a0224 */ /* 0x000fe400078e00ff */
[----:B------:R-:W-:Y:S01]  /*0910*/  @!P0 FFMA R9, R3, 1.84467440737095516160e+19, RZ ;  /* 0x5f80000003098823 */ /* 0x000fe200000000ff */
[----:B------:R-:W-:Y:S02]  /*0920*/  @!P0 IMAD.MOV.U32 R10, RZ, RZ, -0x40 ;  /* 0xffffffc0ff0a8424 */ /* 0x000fe400078e00ff */
[----:B------:R-:W-:Y:S02]  /*0930*/  @!P1 FFMA R6, R0, 1.84467440737095516160e+19, RZ ;  /* 0x5f80000000069823 */ /* 0x000fe400000000ff */
[----:B------:R-:W-:-:S07]  /*0940*/  @!P1 VIADD R10, R10, 0x40 ;  /* 0x000000400a0a9836 */ /* 0x000fce0000000000 */
.L_x_105:
[----:B------:R-:W-:Y:S01]  /*0950*/  LEA R3, R8, 0xc0800000, 0x17 ;  /* 0xc080000008037811 */ /* 0x000fe200078eb8ff */
[----:B------:R-:W-:-:S04]  /*0960*/  VIADD R7, R7, 0xffffff81 ;  /* 0xffffff8107077836 */ /* 0x000fc80000000000 */
[----:B------:R-:W-:Y:S02]  /*0970*/  IMAD.IADD R3, R6, 0x1, -R3 ;  /* 0x0000000106037824 */ /* 0x000fe400078e0a03 */
[C---:B------:R-:W-:Y:S01]  /*0980*/  IMAD R0, R7.reuse, -0x800000, R9 ;  /* 0xff80000007007824 */ /* 0x040fe200078e0209 */
[----:B------:R-:W-:Y:S01]  /*0990*/  IADD3 R7, PT, PT, R7, 0x7f, -R8 ;  /* 0x0000007f07077810 */ /* 0x000fe20007ffe808 */
[----:B------:R-:W0:Y:S01]  /*09a0*/  MUFU.RCP R6, R3 ;  /* 0x0000000300067308 */ /* 0x000e220000001000 */
[----:B------:R-:W-:Y:S02]  /*09b0*/  FADD.FTZ R11, -R3, -RZ ;  /* 0x800000ff030b7221 */ /* 0x000fe40000010100 */
[----:B------:R-:W-:Y:S02]  /*09c0*/  IADD3 R7, PT, PT, R7, R10, RZ ;  /* 0x0000000a07077210 */ /* 0x000fe40007ffe0ff */
[----:B0-----:R-:W-:-:S04]  /*09d0*/  FFMA R13, R6, R11, 1 ;  /* 0x3f800000060d7423 */ /* 0x001fc8000000000b */
[----:B------:R-:W-:-:S04]  /*09e0*/  FFMA R13, R6, R13, R6 ;  /* 0x0000000d060d7223 */ /* 0x000fc80000000006 */
[----:B------:R-:W-:-:S04]  /*09f0*/  FFMA R6, R0, R13, RZ ;  /* 0x0000000d00067223 */ /* 0x000fc800000000ff */
[----:B------:R-:W-:-:S04]  /*0a00*/  FFMA R9, R11, R6, R0 ;  /* 0x000000060b097223 */ /* 0x000fc80000000000 */
[----:B------:R-:W-:-:S04]  /*0a10*/  FFMA R6, R13, R9, R6 ;  /* 0x000000090d067223 */ /* 0x000fc80000000006 */
[----:B------:R-:W-:-:S04]  /*0a20*/  FFMA R11, R11, R6, R0 ;  /* 0x000000060b0b7223 */ /* 0x000fc80000000000 */
[----:B------:R-:W-:-:S05]  /*0a30*/  FFMA R0, R13, R11, R6 ;  /* 0x0000000b0d007223 */ /* 0x000fca0000000006 */
[----:B------:R-:W-:-:S04]  /*0a40*/  SHF.R.U32.HI R3, RZ, 0x17, R0 ;  /* 0x00000017ff037819 */ /* 0x000fc80000011600 */
[----:B------:R-:W-:-:S05]  /*0a50*/  LOP3.LUT R3, R3, 0xff, RZ, 0xc0, !PT ;  /* 0x000000ff03037812 */ /* 0x000fca00078ec0ff */
[----:B------:R-:W-:-:S04]  /*0a60*/  IMAD.IADD R9, R3, 0x1, R7 ;  /* 0x0000000103097824 */ /* 0x000fc800078e0207 */
[----:B------:R-:W-:-:S05]  /*0a70*/  VIADD R3, R9, 0xffffffff ;  /* 0xffffffff09037836 */ /* 0x000fca0000000000 */
[----:B------:R-:W-:-:S13]  /*0a80*/  ISETP.GE.U32.AND P0, PT, R3, 0xfe, PT ;  /* 0x000000fe0300780c */ /* 0x000fda0003f06070 */
[----:B------:R-:W-:Y:S05]  /*0a90*/  @!P0 BRA `(.L_x_110) ;  /* 0x0000000000808947 */ /* 0x000fea0003800000 */
[----:B------:R-:W-:-:S13]  /*0aa0*/  ISETP.GT.AND P0, PT, R9, 0xfe, PT ;  /* 0x000000fe0900780c */ /* 0x000fda0003f04270 */
[----:B------:R-:W-:Y:S05]  /*0ab0*/  @P0 BRA `(.L_x_111) ;  /* 0x00000000006c0947 */ /* 0x000fea0003800000 */
[----:B------:R-:W-:-:S13]  /*0ac0*/  ISETP.GE.AND P0, PT, R9, 0x1, PT ;  /* 0x000000010900780c */ /* 0x000fda0003f06270 */
[----:B------:R-:W-:Y:S05]  /*0ad0*/  @P0 BRA `(.L_x_112) ;  /* 0x0000000000980947 */ /* 0x000fea0003800000 */
[----:B------:R-:W-:Y:S02]  /*0ae0*/  ISETP.GE.AND P0, PT, R9, -0x18, PT ;  /* 0xffffffe80900780c */ /* 0x000fe40003f06270 */
[----:B------:R-:W-:-:S11]  /*0af0*/  LOP3.LUT R0, R0, 0x80000000, RZ, 0xc0, !PT ;  /* 0x8000000000007812 */ /* 0x000fd600078ec0ff */
[----:B------:R-:W-:Y:S05]  /*0b00*/  @!P0 BRA `(.L_x_112) ;  /* 0x00000000008c8947 */ /* 0x000fea0003800000 */
[-CC-:B------:R-:W-:Y:S01]  /*0b10*/  FFMA.RZ R3, R13, R11.reuse, R6.reuse ;  /* 0x0000000b0d037223 */ /* 0x180fe2000000c006 */
[C---:B------:R-:W-:Y:S01]  /*0b20*/  VIADD R8, R9.reuse, 0x20 ;  /* 0x0000002009087836 */ /* 0x040fe20000000000 */
[C---:B------:R-:W-:Y:S02]  /*0b30*/  ISETP.NE.AND P2, PT, R9.reuse, RZ, PT ;  /* 0x000000ff0900720c */ /* 0x040fe40003f45270 */
[----:B------:R-:W-:Y:S01]  /*0b40*/  ISETP.NE.AND P1, PT, R9, RZ, PT ;  /* 0x000000ff0900720c */ /* 0x000fe20003f25270 */
[----:B------:R-:W-:Y:S01]  /*0b50*/  IMAD.MOV R9, RZ, RZ, -R9 ;  /* 0x000000ffff097224 */ /* 0x000fe200078e0a09 */
[----:B------:R-:W-:Y:S01]  /*0b60*/  LOP3.LUT R7, R3, 0x7fffff, RZ, 0xc0, !PT ;  /* 0x007fffff03077812 */ /* 0x000fe200078ec0ff */
[CCC-:B------:R-:W-:Y:S01]  /*0b70*/  FFMA.RP R3, R13.reuse, R11.reuse, R6.reuse ;  /* 0x0000000b0d037223 */ /* 0x1c0fe20000008006 */
[----:B------:R-:W-:Y:S02]  /*0b80*/  FFMA.RM R6, R13, R11, R6 ;  /* 0x0000000b0d067223 */ /* 0x000fe40000004006 */
[----:B------:R-:W-:-:S03]  /*0b90*/  LOP3.LUT R7, R7, 0x800000, RZ, 0xfc, !PT ;  /* 0x0080000007077812 */ /* 0x000fc600078efcff */
[----:B------:R-:W-:Y:S02]  /*0ba0*/  FSETP.NEU.FTZ.AND P0, PT, R3, R6, PT ;  /* 0x000000060300720b */ /* 0x000fe40003f1d000 */
[----:B------:R-:W-:Y:S02]  /*0bb0*/  SHF.L.U32 R8, R7, R8, RZ ;  /* 0x0000000807087219 */ /* 0x000fe400000006ff */
[----:B------:R-:W-:Y:S02]  /*0bc0*/  SEL R6, R9, RZ, P2 ;  /* 0x000000ff09067207 */ /* 0x000fe40001000000 */
[----:B------:R-:W-:Y:S02]  /*0bd0*/  ISETP.NE.AND P1, PT, R8, RZ, P1 ;  /* 0x000000ff0800720c */ /* 0x000fe40000f25270 */
[----:B------:R-:W-:Y:S02]  /*0be0*/  SHF.R.U32.HI R6, RZ, R6, R7 ;  /* 0x00000006ff067219 */ /* 0x000fe40000011607 */
[----:B------:R-:W-:-:S02]  /*0bf0*/  PLOP3.LUT P0, PT, P0, P1, PT, 0xf8, 0x8f ;  /* 0x00000000008f781c */ /* 0x000fc40000703f70 */
[----:B------:R-:W-:Y:S02]  /*0c00*/  SHF.R.U32.HI R8, RZ, 0x1, R6 ;  /* 0x00000001ff087819 */ /* 0x000fe40000011606 */
[----:B------:R-:W-:-:S04]  /*0c10*/  SEL R3, RZ, 0x1, !P0 ;  /* 0x00000001ff037807 */ /* 0x000fc80004000000 */
[----:B------:R-:W-:-:S04]  /*0c20*/  LOP3.LUT R3, R3, 0x1, R8, 0xf8, !PT ;  /* 0x0000000103037812 */ /* 0x000fc800078ef808 */
[----:B------:R-:W-:-:S05]  /*0c30*/  LOP3.LUT R3, R3, R6, RZ, 0xc0, !PT ;  /* 0x0000000603037212 */ /* 0x000fca00078ec0ff */
[----:B------:R-:W-:-:S05]  /*0c40*/  IMAD.IADD R3, R8, 0x1, R3 ;  /* 0x0000000108037824 */ /* 0x000fca00078e0203 */
[----:B------:R-:W-:Y:S01]  /*0c50*/  LOP3.LUT R0, R3, R0, RZ, 0xfc, !PT ;  /* 0x0000000003007212 */ /* 0x000fe200078efcff */
[----:B------:R-:W-:Y:S06]  /*0c60*/  BRA `(.L_x_112) ;  /* 0x0000000000347947 */ /* 0x000fec0003800000 */
.L_x_111:
[----:B------:R-:W-:-:S04]  /*0c70*/  LOP3.LUT R0, R0, 0x80000000, RZ, 0xc0, !PT ;  /* 0x8000000000007812 */ /* 0x000fc800078ec0ff */
[----:B------:R-:W-:Y:S01]  /*0c80*/  LOP3.LUT R0, R0, 0x7f800000, RZ, 0xfc, !PT ;  /* 0x7f80000000007812 */ /* 0x000fe200078efcff */
[----:B------:R-:W-:Y:S06]  /*0c90*/  BRA `(.L_x_112) ;  /* 0x0000000000287947 */ /* 0x000fec0003800000 */
.L_x_110:
[----:B------:R-:W-:Y:S01]  /*0ca0*/  IMAD R0, R7, 0x800000, R0 ;  /* 0x0080000007007824 */ /* 0x000fe200078e0200 */
[----:B------:R-:W-:Y:S06]  /*0cb0*/  BRA `(.L_x_112) ;  /* 0x0000000000207947 */ /* 0x000fec0003800000 */
.L_x_109:
[----:B------:R-:W-:-:S04]  /*0cc0*/  LOP3.LUT R0, R6, 0x80000000, R9, 0x48, !PT ;  /* 0x8000000006007812 */ /* 0x000fc800078e4809 */
[----:B------:R-:W-:Y:S01]  /*0cd0*/  LOP3.LUT R0, R0, 0x7f800000, RZ, 0xfc, !PT ;  /* 0x7f80000000007812 */ /* 0x000fe200078efcff */
[----:B------:R-:W-:Y:S06]  /*0ce0*/  BRA `(.L_x_112) ;  /* 0x0000000000147947 */ /* 0x000fec0003800000 */
.L_x_108:
[----:B------:R-:W-:Y:S01]  /*0cf0*/  LOP3.LUT R0, R6, 0x80000000, R9, 0x48, !PT ;  /* 0x8000000006007812 */ /* 0x000fe200078e4809 */
[----:B------:R-:W-:Y:S06]  /*0d00*/  BRA `(.L_x_112) ;  /* 0x00000000000c7947 */ /* 0x000fec0003800000 */
.L_x_107:
[----:B------:R-:W0:Y:S01]  /*0d10*/  MUFU.RSQ R0, -QNAN ;  /* 0xffc0000000007908 */ /* 0x000e220000001400 */
[----:B------:R-:W-:Y:S05]  /*0d20*/  BRA `(.L_x_112) ;  /* 0x0000000000047947 */ /* 0x000fea0003800000 */
.L_x_106:
[----:B------:R-:W-:-:S07]  /*0d30*/  FADD.FTZ R0, R0, R3 ;  /* 0x0000000300007221 */ /* 0x000fce0000010000 */
.L_x_112:
[----:B------:R-:W-:Y:S02]  /*0d40*/  IMAD.MOV.U32 R6, RZ, RZ, R4 ;  /* 0x000000ffff067224 */ /* 0x000fe400078e0004 */
[----:B------:R-:W-:-:S04]  /*0d50*/  IMAD.MOV.U32 R7, RZ, RZ, 0x0 ;  /* 0x00000000ff077424 */ /* 0x000fc800078e00ff */
[----:B0-----:R-:W-:Y:S05]  /*0d60*/  RET.REL.NODEC R6 `(_Z14init_positionsP6float3fi) ;  /* 0xfffffff006a47950 */ /* 0x001fea0003c3ffff */
.L_x_113:
        /* <DEDUP_REMOVED lines=9> */
.L_x_116:


//--------------------- .nv.global.init           --------------------------
	.section	.nv.global.init,"aw",@progbits
	.align	4
.nv.global.init:
	.type		mrg32k3aM1SubSeq,@object
	.size		mrg32k3aM1SubSeq,(mrg32k3aM2SubSeq - mrg32k3aM1SubSeq)
mrg32k3aM1SubSeq:
        /*0000*/ 	.byte	0x0b, 0xcc, 0xee, 0x04, 0x73, 0x29, 0x8b, 0x6f, 0xf6, 0x53, 0x03, 0xf6, 0x23, 0xf6, 0xea, 0xda
        /* <DEDUP_REMOVED lines=125> */
	.type		mrg32k3aM2SubSeq,@object
	.size		mrg32k3aM2SubSeq,(mrg32k3aM1 - mrg32k3aM2SubSeq)
mrg32k3aM2SubSeq:
        /* <DEDUP_REMOVED lines=126> */
	.type		mrg32k3aM1,@object
	.size		mrg32k3aM1,(mrg32k3aM1Seq - mrg32k3aM1)
mrg32k3aM1:
        /* <DEDUP_REMOVED lines=144> */
	.type		mrg32k3aM1Seq,@object
	.size		mrg32k3aM1Seq,(mrg32k3aM2 - mrg32k3aM1Seq)
mrg32k3aM1Seq:
        /* <DEDUP_REMOVED lines=144> */
	.type		mrg32k3aM2,@object
	.size		mrg32k3aM2,(mrg32k3aM2Seq - mrg32k3aM2)
mrg32k3aM2:
        /* <DEDUP_REMOVED lines=144> */
	.type		mrg32k3aM2Seq,@object
	.size		mrg32k3aM2Seq,(precalc_xorwow_matrix - mrg32k3aM2Seq)
mrg32k3aM2Seq:
        /* <DEDUP_REMOVED lines=144> */
	.type		precalc_xorwow_matrix,@object
	.size		precalc_xorwow_matrix,(precalc_xorwow_offset_matrix - precalc_xorwow_matrix)
precalc_xorwow_matrix:
        /* <DEDUP_REMOVED lines=6400> */
	.type		precalc_xorwow_offset_matrix,@object
	.size		precalc_xorwow_offset_matrix,(.L_1 - precalc_xorwow_offset_matrix)
precalc_xorwow_offset_matrix:
        /* <DEDUP_REMOVED lines=6400> */
.L_1:


//--------------------- .nv.shared.reserved.0     --------------------------
	.section	.nv.shared.reserved.0,"aw",@nobits
	.weak		__nv_reservedSMEM_offset_0_alias
	.size		__nv_reservedSMEM_offset_0_alias, 0, 64
	.other		__nv_reservedSMEM_offset_0_alias,@"STO_CUDA_RESERVED_SHARED STV_DEFAULT"
__nv_reservedSMEM_offset_0_alias:
	.zero		0
	.zero		64


//--------------------- .nv.constant0._Z15compute_kineticP6float3Pdi --------------------------
	.section	.nv.constant0._Z15compute_kineticP6float3Pdi,"a",@progbits
	.sectionflags	@""
	.align	4
.nv.constant0._Z15compute_kineticP6float3Pdi:
	.zero		916


//--------------------- .nv.constant0._Z17complete_velocityP6float3S0_fi --------------------------
	.section	.nv.constant0._Z17complete_velocityP6float3S0_fi,"a",@progbits
	.sectionflags	@""
	.align	4
.nv.constant0._Z17complete_velocityP6float3S0_fi:
	.zero		920


//--------------------- .nv.constant0._Z11verlet_stepP6float3S0_S0_ffi --------------------------
	.section	.nv.constant0._Z11verlet_stepP6float3S0_S0_ffi,"a",@progbits
	.sectionflags	@""
	.align	4
.nv.constant0._Z11verlet_stepP6float3S0_S0_ffi:
	.zero		932


//--------------------- .nv.constant0._Z14compute_forcesP6float3S0_fPdi --------------------------
	.section	.nv.constant0._Z14compute_forcesP6float3S0_fPdi,"a",@progbits
	.sectionflags	@""
	.align	4
.nv.constant0._Z14compute_forcesP6float3S0_fPdi:
	.zero		932


//--------------------- .nv.constant0._Z11zero_forcesP6float3i --------------------------
	.section	.nv.constant0._Z11zero_forcesP6float3i,"a",@progbits
	.sectionflags	@""
	.align	4
.nv.constant0._Z11zero_forcesP6float3i:
	.zero		908


//--------------------- .nv.constant0._Z15init_velocitiesP6float3P17curandStateXORWOWi --------------------------
	.section	.nv.constant0._Z15init_velocitiesP6float3P17curandStateXORWOWi,"a",@progbits
	.sectionflags	@""
	.align	4
.nv.constant0._Z15init_velocitiesP6float3P17curandStateXORWOWi:
	.zero		916


//--------------------- .nv.constant0._Z14init_positionsP6float3fi --------------------------
	.section	.nv.constant0._Z14init_positionsP6float3fi,"a",@progbits
	.sectionflags	@""
	.align	4
.nv.constant0._Z14init_positionsP6float3fi:
	.zero		912


//--------------------- SYMBOLS --------------------------

	.type		.nv.reservedSmem.offset0,@object
	.size		.nv.reservedSmem.offset0,0x4
